	.target	sm_100a

	.elftype	@"ET_EXEC"


//--------------------- .note.nv.tkinfo           --------------------------
	.section	.note.nv.tkinfo,"",@"SHT_NOTE"
	.sectionflags	@"SHF_NOTE_NV_TKINFO"
	.tkinfo
        /*0018*/ 	.word	0x00000081
        /*0030*/ 	.string	""
        /*0030*/ 	.string	"ptxas-blackwell"
        /*0030*/ 	.string	"Cuda compilation tools, release 12.9, V12.9.86"
        /*0030*/ 	.string	"Build cuda_12.9.r12.9/compiler.36037853_0"
        /*0030*/ 	.string	"-v  -suppress-debug-info  -lineinfo  -arch sm_100a "



//--------------------- .note.nv.cuver            --------------------------
	.section	.note.nv.cuver,"",@"SHT_NOTE"
	.sectionflags	@"SHF_NOTE_NV_CUVER"
        /*0018*/ 	.short	0x0001
        /*001a*/ 	.short	0x0064
        /*001c*/ 	.short	0x0001
        /*001e*/ 	.short	0x0000
        /*0020*/ 	.short	0x0001
        /*0022*/ 	.short	0x0000


//--------------------- .nv.info                  --------------------------
	.section	.nv.info,"",@"SHT_CUDA_INFO"
	.align	4


	//----- nvinfo : EIATTR_REGCOUNT
	.align		4
        /*0000*/ 	.byte	0x04, 0x2f
        /*0002*/ 	.short	(.L_4 - .L_3)
	.align		4
.L_3:
        /*0004*/ 	.word	index@(gluon_mma)
        /*0008*/ 	.word	0x000000bd


	//----- nvinfo : EIATTR_FRAME_SIZE
	.align		4
.L_4:
        /*000c*/ 	.byte	0x04, 0x11
        /*000e*/ 	.short	(.L_6 - .L_5)
	.align		4
.L_5:
        /*0010*/ 	.word	index@($__internal_2_$__cuda_sm10x_tcgen05_guardrail_trap_unallocated_columns_being_dealloced)
        /*0014*/ 	.word	0x00000000


	//----- nvinfo : EIATTR_FRAME_SIZE
	.align		4
.L_6:
        /*0018*/ 	.byte	0x04, 0x11
        /*001a*/ 	.short	(.L_8 - .L_7)
	.align		4
.L_7:
        /*001c*/ 	.word	index@($__internal_1_$__cuda_sm10x_tcgen05_guardrail_trap_phase_invalid_during_alloc)
        /*0020*/ 	.word	0x00000000


	//----- nvinfo : EIATTR_FRAME_SIZE
	.align		4
.L_8:
        /*0024*/ 	.byte	0x04, 0x11
        /*0026*/ 	.short	(.L_10 - .L_9)
	.align		4
.L_9:
        /*0028*/ 	.word	index@($__internal_0_$__cuda_sm10x_tcgen05_guardrail_trap_col_being_dealloced_not_returned_by_alloc)
        /*002c*/ 	.word	0x00000000


	//----- nvinfo : EIATTR_FRAME_SIZE
	.align		4
.L_10:
        /*0030*/ 	.byte	0x04, 0x11
        /*0032*/ 	.short	(.L_12 - .L_11)
	.align		4
.L_11:
        /*0034*/ 	.word	index@(gluon_mma)
        /*0038*/ 	.word	0x00000000


	//----- nvinfo : EIATTR_MIN_STACK_SIZE
	.align		4
.L_12:
        /*003c*/ 	.byte	0x04, 0x12
        /*003e*/ 	.short	(.L_14 - .L_13)
	.align		4
.L_13:
        /*0040*/ 	.word	index@(gluon_mma)
        /*0044*/ 	.word	0x00000000
.L_14:


//--------------------- .nv.info.gluon_mma        --------------------------
	.section	.nv.info.gluon_mma,"",@"SHT_CUDA_INFO"
	.sectionflags	@""
	.align	4


	//----- nvinfo : EIATTR_CUDA_API_VERSION
	.align		4
        /*0000*/ 	.byte	0x04, 0x37
        /*0002*/ 	.short	(.L_16 - .L_15)
.L_15:
        /*0004*/ 	.word	0x00000081


	//----- nvinfo : EIATTR_KPARAM_INFO
	.align		4
.L_16:
        /*0008*/ 	.byte	0x04, 0x17
        /*000a*/ 	.short	(.L_18 - .L_17)
.L_17:
        /*000c*/ 	.word	0x00000000
        /*0010*/ 	.short	0x0004
        /*0012*/ 	.short	0x0020
        /*0014*/ 	.byte	0x00, 0xf4, 0x21, 0x00


	//----- nvinfo : EIATTR_KPARAM_INFO
	.align		4
.L_18:
        /*0018*/ 	.byte	0x04, 0x17
        /*001a*/ 	.short	(.L_20 - .L_19)
.L_19:
        /*001c*/ 	.word	0x00000000
        /*0020*/ 	.short	0x0003
        /*0022*/ 	.short	0x0018
        /*0024*/ 	.byte	0x00, 0xf4, 0x21, 0x00


	//----- nvinfo : EIATTR_KPARAM_INFO
	.align		4
.L_20:
        /*0028*/ 	.byte	0x04, 0x17
        /*002a*/ 	.short	(.L_22 - .L_21)
.L_21:
        /*002c*/ 	.word	0x00000000
        /*0030*/ 	.short	0x0002
        /*0032*/ 	.short	0x0010
        /*0034*/ 	.byte	0x00, 0xf4, 0x21, 0x00


	//----- nvinfo : EIATTR_KPARAM_INFO
	.align		4
.L_22:
        /*0038*/ 	.byte	0x04, 0x17
        /*003a*/ 	.short	(.L_24 - .L_23)
.L_23:
        /*003c*/ 	.word	0x00000000
        /*0040*/ 	.short	0x0001
        /*0042*/ 	.short	0x0008
        /*0044*/ 	.byte	0x00, 0xf4, 0x21, 0x00


	//----- nvinfo : EIATTR_KPARAM_INFO
	.align		4
.L_24:
        /*0048*/ 	.byte	0x04, 0x17
        /*004a*/ 	.short	(.L_26 - .L_25)
.L_25:
        /*004c*/ 	.word	0x00000000
        /*0050*/ 	.short	0x0000
        /*0052*/ 	.short	0x0000
        /*0054*/ 	.byte	0x00, 0xf4, 0x21, 0x00


	//----- nvinfo : EIATTR_AT_ENTRY_FRAGMENTS
	.align		4
.L_26:
        /*0058*/ 	.byte	0x04, 0x4f
        /*005a*/ 	.short	(.L_28 - .L_27)


	//   ....[0]....
.L_27:
        /*005c*/ 	.word	0x00000004


	//----- nvinfo : EIATTR_RESERVED_SMEM_USED
	.align		4
.L_28:
        /*0060*/ 	.byte	0x01, 0x41
	.zero		2


	//----- nvinfo : EIATTR_SPARSE_MMA_MASK
	.align		4
        /*0064*/ 	.byte	0x03, 0x50
        /*0066*/ 	.short	0x0000


	//----- nvinfo : EIATTR_TCGEN05_1CTA_USED
	.align		4
        /*0068*/ 	.byte	0x01, 0x51
	.zero		2


	//----- nvinfo : EIATTR_MAXREG_COUNT
	.align		4
        /*006c*/ 	.byte	0x03, 0x1b
        /*006e*/ 	.short	0x00ff


	//----- nvinfo : EIATTR_NUM_BARRIERS
	.align		4
        /*0070*/ 	.byte	0x02, 0x4c
        /*0072*/ 	.byte	0x01
	.zero		1


	//----- nvinfo : EIATTR_INT_WARP_WIDE_INSTR_OFFSETS
	.align		4
        /*0074*/ 	.byte	0x04, 0x31
        /*0076*/ 	.short	(.L_30 - .L_29)


	//   ....[0]....
.L_29:
        /*0078*/ 	.word	0x00000df0


	//   ....[1]....
        /*007c*/ 	.word	0x00000e10


	//   ....[2]....
        /*0080*/ 	.word	0x000012c0


	//   ....[3]....
        /*0084*/ 	.word	0x000012d0


	//   ....[4]....
        /*0088*/ 	.word	0x00002890


	//   ....[5]....
        /*008c*/ 	.word	0x000028e0


	//----- nvinfo : EIATTR_COOP_GROUP_MASK_REGIDS
	.align		4
.L_30:
        /*0090*/ 	.byte	0x04, 0x29
        /*0092*/ 	.short	(.L_32 - .L_31)


	//   ....[0]....
.L_31:
        /*0094*/ 	.word	0xffffffff


	//   ....[1]....
        /*0098*/ 	.word	0xffffffff


	//   ....[2]....
        /*009c*/ 	.word	0xffffffff


	//   ....[3]....
        /*00a0*/ 	.word	0xffffffff


	//----- nvinfo : EIATTR_COOP_GROUP_INSTR_OFFSETS
	.align		4
.L_32:
        /*00a4*/ 	.byte	0x04, 0x28
        /*00a6*/ 	.short	(.L_34 - .L_33)


	//   ....[0]....
.L_33:
        /*00a8*/ 	.word	0x00000050


	//   ....[1]....
        /*00ac*/ 	.word	0x00000310


	//   ....[2]....
        /*00b0*/ 	.word	0x00002720


	//   ....[3]....
        /*00b4*/ 	.word	0x00002990


	//----- nvinfo : EIATTR_VRC_CTA_INIT_COUNT
	.align		4
.L_34:
        /*00b8*/ 	.byte	0x02, 0x4a
        /*00ba*/ 	.byte	0x80
	.zero		1


	//----- nvinfo : EIATTR_MBARRIER_INSTR_OFFSETS
	.align		4
        /*00bc*/ 	.byte	0x04, 0x39
        /*00be*/ 	.short	(.L_36 - .L_35)


	//   ....[0]....
.L_35:
        /*00c0*/ 	.word	0x00001180
        /*00c4*/ 	.word	0x000000ff
        /*00c8*/ 	.word	0x00003000
        /*00cc*/ 	.short	0x0100
        /*00ce*/ 	.byte	0x0a
	.zero		1


	//   ....[1]....
        /*00d0*/ 	.word	0x00001360
        /*00d4*/ 	.word	0x000000ff
        /*00d8*/ 	.word	0x00003000
        /*00dc*/ 	.short	0x010a
        /*00de*/ 	.byte	0x0a
	.zero		1


	//   ....[2]....
        /*00e0*/ 	.word	0x000014c0
        /*00e4*/ 	.word	0x000000ff
        /*00e8*/ 	.word	0x00003000
        /*00ec*/ 	.short	0x0108
        /*00ee*/ 	.byte	0x0a
	.zero		1


	//   ....[3]....
        /*00f0*/ 	.word	0x000029b0
        /*00f4*/ 	.word	0x000000ff
        /*00f8*/ 	.word	0x00003000
        /*00fc*/ 	.short	0x010a
        /*00fe*/ 	.byte	0x0a
	.zero		1


	//----- nvinfo : EIATTR_NUM_MBARRIERS
	.align		4
.L_36:
        /*0100*/ 	.byte	0x03, 0x38
        /*0102*/ 	.short	0x0001


	//----- nvinfo : EIATTR_EXIT_INSTR_OFFSETS
	.align		4
        /*0104*/ 	.byte	0x04, 0x1c
        /*0106*/ 	.short	(.L_38 - .L_37)


	//   ....[0]....
.L_37:
        /*0108*/ 	.word	0x000029a0


	//----- nvinfo : EIATTR_REQNTID
	.align		4
.L_38:
        /*010c*/ 	.byte	0x04, 0x10
        /*010e*/ 	.short	(.L_40 - .L_39)
.L_39:
        /*0110*/ 	.word	0x00000100
        /*0114*/ 	.word	0x00000001
        /*0118*/ 	.word	0x00000001


	//----- nvinfo : EIATTR_CRS_STACK_SIZE
	.align		4
.L_40:
        /*011c*/ 	.byte	0x04, 0x1e
        /*011e*/ 	.short	(.L_42 - .L_41)
.L_41:
        /*0120*/ 	.word	0x00000000


	//----- nvinfo : EIATTR_CBANK_PARAM_SIZE
	.align		4
.L_42:
        /*0124*/ 	.byte	0x03, 0x19
        /*0126*/ 	.short	0x0028


	//----- nvinfo : EIATTR_PARAM_CBANK
	.align		4
        /*0128*/ 	.byte	0x04, 0x0a
        /*012a*/ 	.short	(.L_44 - .L_43)
	.align		4
.L_43:
        /*012c*/ 	.word	index@(.nv.constant0.gluon_mma)
        /*0130*/ 	.short	0x0380
        /*0132*/ 	.short	0x0028


	//----- nvinfo : EIATTR_SW_WAR
	.align		4
.L_44:
        /*0134*/ 	.byte	0x04, 0x36
        /*0136*/ 	.short	(.L_46 - .L_45)
.L_45:
        /*0138*/ 	.word	0x00000008
.L_46:


//--------------------- .nv.compat                --------------------------
	.section	.nv.compat,"",@"SHT_CUDA_COMPAT_INFO"
	.align	4
        /*0000*/ 	.byte	0x02, 0x02, 0x02, 0x00, 0x02, 0x05, 0x05, 0x00, 0x02, 0x03, 0x00, 0x00, 0x02, 0x06, 0x01, 0x00


//--------------------- .nv.callgraph             --------------------------
	.section	.nv.callgraph,"",@"SHT_CUDA_CALLGRAPH"
	.align	4
	.sectionentsize	8
	.align		4
        /*0000*/ 	.word	0x00000000
	.align		4
        /*0004*/ 	.word	0xffffffff
	.align		4
        /*0008*/ 	.word	0x00000000
	.align		4
        /*000c*/ 	.word	0xfffffffe
	.align		4
        /*0010*/ 	.word	0x00000000
	.align		4
        /*0014*/ 	.word	0xfffffffd
	.align		4
        /*0018*/ 	.word	0x00000000
	.align		4
        /*001c*/ 	.word	0xfffffffc


//--------------------- .text.gluon_mma           --------------------------
	.section	.text.gluon_mma,"ax",@progbits
	.align	128
        .global         gluon_mma
        .type           gluon_mma,@function
        .size           gluon_mma,(.L_x_15 - gluon_mma)
        .other          gluon_mma,@"STO_CUDA_ENTRY STV_DEFAULT"
gluon_mma:
.text.gluon_mma:
[----:B------:R-:W0:Y:S01]  /*0000*/  LDC R1, c[0x0][0x37c] ;  /* 0x0000df00ff017b82 */ /* 0x000e220000000800 */
[----:B------:R-:W1:Y:S02]  /*0010*/  S2R R132, SR_TID.X ;  /* 0x0000000000847919 */ /* 0x000e640000002100 */
[----:B-1----:R-:W-:-:S13]  /*0020*/  ISETP.GE.U32.AND P1, PT, R132, 0x20, PT ;  /* 0x000000208400780c */ /* 0x002fda0003f26070 */
[----:B------:R-:W-:Y:S05]  /*0030*/  @P1 BRA `(.L_x_0) ;  /* 0x0000000000b81947 */ /* 0x000fea0003800000 */
[----:B------:R-:W1:Y:S01]  /*0040*/  S2UR UR6, SR_CgaCtaId ;  /* 0x00000000000679c3 */ /* 0x000e620000008800 */
[----:B------:R-:W-:Y:S01]  /*0050*/  NOP ;  /* 0x0000000000007918 */ /* 0x000fe20000000000 */
[----:B------:R-:W-:Y:S02]  /*0060*/  UMOV UR4, 0x40 ;  /* 0x0000004000047882 */ /* 0x000fe40000000000 */
[----:B-1----:R-:W-:-:S09]  /*0070*/  ULEA UR4, UR6, UR4, 0x18 ;  /* 0x0000000406047291 */ /* 0x002fd2000f8ec0ff */
[----:B------:R-:W1:Y:S01]  /*0080*/  LDS.U8 R0, [UR4] ;  /* 0x00000004ff007984 */ /* 0x000e620008000000 */
[----:B------:R-:W-:Y:S02]  /*0090*/  UMOV UR4, 0x400 ;  /* 0x0000040000047882 */ /* 0x000fe40000000000 */
[----:B------:R-:W-:Y:S01]  /*00a0*/  ULEA UR4, UR6, UR4, 0x18 ;  /* 0x0000000406047291 */ /* 0x000fe2000f8ec0ff */
[----:B-1----:R-:W-:-:S13]  /*00b0*/  ISETP.NE.AND P0, PT, R0, RZ, PT ;  /* 0x000000ff0000720c */ /* 0x002fda0003f05270 */
[----:B------:R-:W-:Y:S05]  /*00c0*/  @P0 BRA `(.L_x_1) ;  /* 0x00000000007c0947 */ /* 0x000fea0003800000 */
[----:B------:R-:W-:-:S13]  /*00d0*/  ELECT P0, URZ, PT ;  /* 0x0000000000ff782f */ /* 0x000fda0003800000 */
[----:B------:R-:W-:Y:S05]  /*00e0*/  @!P0 BRA `(.L_x_2) ;  /* 0x0000000000848947 */ /* 0x000fea0003800000 */
[----:B------:R-:W-:Y:S01]  /*00f0*/  UMOV UR5, 0x8 ;  /* 0x0000000800057882 */ /* 0x000fe20000000000 */
[----:B------:R-:W-:Y:S02]  /*0100*/  IMAD.MOV.U32 R4, RZ, RZ, 0x1 ;  /* 0x00000001ff047424 */ /* 0x000fe400078e00ff */
[----:B------:R-:W-:Y:S02]  /*0110*/  IMAD.MOV.U32 R5, RZ, RZ, 0xff ;  /* 0x000000ffff057424 */ /* 0x000fe400078e00ff */
[----:B------:R-:W-:Y:S04]  /*0120*/  DEPBAR.LE SB1, 0x36 ;  /* 0x00009d800000791a */ /* 0x000fe80000000000 */
[----:B------:R-:W1:Y:S02]  /*0130*/  UTCATOMSWS.FIND_AND_SET.ALIGN UP0, UR5, UR5 ;  /* 0x00000005000575e3 */ /* 0x000e640008000800 */
[----:B-1----:R-:W-:-:S04]  /*0140*/  PLOP3.LUT P0, PT, PT, PT, UP0, 0x80, 0x8 ;  /* 0x000000000008781c */ /* 0x002fc80003f0f008 */
[----:B------:R-:W-:-:S04]  /*0150*/  SEL R0, RZ, 0xffffffff, !P0 ;  /* 0xffffffffff007807 */ /* 0x000fc80004000000 */
[----:B------:R-:W-:Y:S01]  /*0160*/  ISETP.NE.AND P0, PT, R0, RZ, PT ;  /* 0x000000ff0000720c */ /* 0x000fe20003f05270 */
[----:B------:R-:W-:-:S12]  /*0170*/  IMAD.U32 R0, RZ, RZ, UR5 ;  /* 0x00000005ff007e24 */ /* 0x000fd8000f8e00ff */
[----:B------:R-:W-:Y:S05]  /*0180*/  @P0 BRA `(.L_x_3) ;  /* 0x0000000000240947 */ /* 0x000fea0003800000 */
.L_x_4:
[----:B------:R-:W-:Y:S05]  /*0190*/  NANOSLEEP 0x64 ;  /* 0x000000640000795d */ /* 0x000fea0003800000 */
[----:B------:R-:W-:-:S05]  /*01a0*/  UMOV UR5, 0x8 ;  /* 0x0000000800057882 */ /* 0x000fca0000000000 */
[----:B------:R-:W-:Y:S04]  /*01b0*/  DEPBAR.LE SB1, 0x36 ;  /* 0x00009d800000791a */ /* 0x000fe80000000000 */
[----:B------:R-:W1:Y:S02]  /*01c0*/  UTCATOMSWS.FIND_AND_SET.ALIGN UP0, UR5, UR5 ;  /* 0x00000005000575e3 */ /* 0x000e640008000800 */
[----:B-1----:R-:W-:-:S04]  /*01d0*/  PLOP3.LUT P0, PT, PT, PT, UP0, 0x80, 0x8 ;  /* 0x000000000008781c */ /* 0x002fc80003f0f008 */
[----:B------:R-:W-:-:S04]  /*01e0*/  SEL R0, RZ, 0xffffffff, !P0 ;  /* 0xffffffffff007807 */ /* 0x000fc80004000000 */
[----:B------:R-:W-:Y:S01]  /*01f0*/  ISETP.NE.AND P0, PT, R0, RZ, PT ;  /* 0x000000ff0000720c */ /* 0x000fe20003f05270 */
[----:B------:R-:W-:-:S12]  /*0200*/  IMAD.U32 R0, RZ, RZ, UR5 ;  /* 0x00000005ff007e24 */ /* 0x000fd8000f8e00ff */
[----:B------:R-:W-:Y:S05]  /*0210*/  @!P0 BRA `(.L_x_4) ;  /* 0xfffffffc00dc8947 */ /* 0x000fea000383ffff */
.L_x_3:
[C---:B------:R-:W-:Y:S01]  /*0220*/  VIADD R3, R0.reuse, 0x10 ;  /* 0x0000001000037836 */ /* 0x040fe20000000000 */
[----:B------:R-:W-:Y:S01]  /*0230*/  UMOV UR5, 0x50 ;  /* 0x0000005000057882 */ /* 0x000fe20000000000 */
[----:B------:R-:W-:Y:S01]  /*0240*/  SHF.L.U32 R2, R5, R0, RZ ;  /* 0x0000000005027219 */ /* 0x000fe200000006ff */
[----:B------:R-:W-:Y:S01]  /*0250*/  ULEA UR5, UR6, UR5, 0x18 ;  /* 0x0000000506057291 */ /* 0x000fe2000f8ec0ff */
[----:B------:R-:W-:Y:S01]  /*0260*/  IMAD.SHL.U32 R0, R0, 0x20, RZ ;  /* 0x0000002000007824 */ /* 0x000fe200078e00ff */
[----:B------:R-:W-:-:S04]  /*0270*/  SHF.L.U32 R3, R4, R3, RZ ;  /* 0x0000000304037219 */ /* 0x000fc800000006ff */
[----:B------:R-:W-:-:S05]  /*0280*/  LOP3.LUT R2, R3, R2, RZ, 0xfc, !PT ;  /* 0x0000000203027212 */ /* 0x000fca00078efcff */
[----:B------:R1:W-:Y:S04]  /*0290*/  ATOMS.OR RZ, [UR5], R2 ;  /* 0x00000002ffff798c */ /* 0x0003e8000b000005 */
[----:B------:R1:W-:Y:S01]  /*02a0*/  STS [UR4], R0 ;  /* 0x00000000ff007988 */ /* 0x0003e20008000804 */
[----:B------:R-:W-:Y:S05]  /*02b0*/  BRA `(.L_x_2) ;  /* 0x0000000000107947 */ /* 0x000fea0003800000 */
.L_x_1:
[----:B------:R-:W-:Y:S01]  /*02c0*/  IMAD.MOV.U32 R0, RZ, RZ, -0x1 ;  /* 0xffffffffff007424 */ /* 0x000fe200078e00ff */
[----:B------:R-:W-:-:S04]  /*02d0*/  MOV R2, 0x300 ;  /* 0x0000030000027802 */ /* 0x000fc80000000f00 */
[----:B------:R1:W-:Y:S03]  /*02e0*/  STS [UR4], R0 ;  /* 0x00000000ff007988 */ /* 0x0003e60008000804 */
[----:B01----:R-:W-:Y:S05]  /*02f0*/  CALL.REL.NOINC `($__internal_1_$__cuda_sm10x_tcgen05_guardrail_trap_phase_invalid_during_alloc) ;  /* 0x0000002400c47944 */ /* 0x003fea0003c00000 */
.L_x_2:
[----:B------:R-:W-:Y:S05]  /*0300*/  WARPSYNC.ALL ;  /* 0x0000000000007948 */ /* 0x000fea0003800000 */
[----:B------:R-:W-:Y:S01]  /*0310*/  NOP ;  /* 0x0000000000007918 */ /* 0x000fe20000000000 */
.L_x_0:
[----:B------:R-:W2:Y:S08]  /*0320*/  S2UR UR9, SR_CgaCtaId ;  /* 0x00000000000979c3 */ /* 0x000eb00000008800 */
[----:B------:R-:W-:Y:S01]  /*0330*/  BAR.SYNC.DEFER_BLOCKING 0x0 ;  /* 0x0000000000007b1d */ /* 0x000fe20000010000 */
[----:B------:R-:W-:Y:S02]  /*0340*/  SHF.R.U32.HI R148, RZ, 0x5, R132 ;  /* 0x00000005ff947819 */ /* 0x000fe40000011684 */
[----:B------:R-:W-:-:S02]  /*0350*/  LOP3.LUT R149, R132, 0x1f, RZ, 0xc0, !PT ;  /* 0x0000001f84957812 */ /* 0x000fc400078ec0ff */
[----:B------:R-:W-:Y:S01]  /*0360*/  LOP3.LUT R150, R132, 0xe0, RZ, 0xc0, !PT ;  /* 0x000000e084967812 */ /* 0x000fe200078ec0ff */
[----:B------:R-:W3:Y:S01]  /*0370*/  LDCU.64 UR6, c[0x0][0x380] ;  /* 0x00007000ff0677ac */ /* 0x000ee20008000a00 */
[----:B------:R-:W-:Y:S01]  /*0380*/  SGXT.U32 R148, R148, 0x3 ;  /* 0x000000039494781a */ /* 0x000fe20000000000 */
[----:B------:R-:W4:Y:S01]  /*0390*/  LDC.64 R18, c[0x0][0x388] ;  /* 0x0000e200ff127b82 */ /* 0x000f220000000a00 */
[----:B------:R-:W-:Y:S01]  /*03a0*/  UMOV UR4, 0x400 ;  /* 0x0000040000047882 */ /* 0x000fe20000000000 */
[----:B------:R-:W1:Y:S01]  /*03b0*/  LDCU.64 UR12, c[0x0][0x358] ;  /* 0x00006b00ff0c77ac */ /* 0x000e620008000a00 */
[C---:B------:R-:W-:Y:S02]  /*03c0*/  LOP3.LUT R151, R148.reuse, 0x8, RZ, 0xfc, !PT ;  /* 0x0000000894977812 */ /* 0x040fe400078efcff */
[C---:B------:R-:W-:Y:S02]  /*03d0*/  LOP3.LUT R153, R148.reuse, 0x18, RZ, 0xfc, !PT ;  /* 0x0000001894997812 */ /* 0x040fe400078efcff */
[----:B------:R-:W-:Y:S01]  /*03e0*/  LOP3.LUT R152, R148, 0x10, RZ, 0xfc, !PT ;  /* 0x0000001094987812 */ /* 0x000fe200078efcff */
[----:B--2---:R-:W-:Y:S01]  /*03f0*/  ULEA UR10, UR9, UR4, 0x18 ;  /* 0x00000004090a7291 */ /* 0x004fe2000f8ec0ff */
[----:B-1-3--:R-:W-:-:S02]  /*0400*/  IADD3 R2, P0, P2, R149, UR6, R150 ;  /* 0x0000000695027c10 */ /* 0x00afc4000fa1e096 */
[----:B------:R-:W-:Y:S02]  /*0410*/  LEA R8, P3, R153, UR6, 0x5 ;  /* 0x0000000699087c11 */ /* 0x000fe4000f8628ff */
[----:B------:R-:W-:Y:S02]  /*0420*/  IADD3.X R3, PT, PT, RZ, UR7, RZ, P0, P2 ;  /* 0x00000007ff037c10 */ /* 0x000fe400087e44ff */
[----:B------:R-:W-:Y:S02]  /*0430*/  LEA R4, P0, R151, UR6, 0x5 ;  /* 0x0000000697047c11 */ /* 0x000fe4000f8028ff */
[----:B------:R-:W1:Y:S01]  /*0440*/  LDS R58, [UR10] ;  /* 0x0000000aff3a7984 */ /* 0x000e620008000800 */
[----:B------:R-:W-:Y:S02]  /*0450*/  LEA.HI.X R0, R153, UR7, RZ, 0x5, P3 ;  /* 0x0000000799007c11 */ /* 0x000fe400098f2cff */
[----:B------:R-:W-:Y:S01]  /*0460*/  IADD3 R4, P4, PT, R149, R4, RZ ;  /* 0x0000000495047210 */ /* 0x000fe20007f9e0ff */
[----:B------:R-:W-:Y:S01]  /*0470*/  BAR.SYNC.DEFER_BLOCKING 0x0 ;  /* 0x0000000000007b1d */ /* 0x000fe20000010000 */
[----:B------:R-:W-:-:S02]  /*0480*/  LEA.HI.X R5, R151, UR7, RZ, 0x5, P0 ;  /* 0x0000000797057c11 */ /* 0x000fc400080f2cff */
[C---:B------:R-:W-:Y:S02]  /*0490*/  IADD3 R8, P0, PT, R149.reuse, R8, RZ ;  /* 0x0000000895087210 */ /* 0x040fe40007f1e0ff */
[----:B------:R-:W-:Y:S01]  /*04a0*/  LEA R6, P2, R152, UR6, 0x5 ;  /* 0x0000000698067c11 */ /* 0x000fe2000f8428ff */
[----:B------:R-:W-:Y:S01]  /*04b0*/  IMAD.X R5, RZ, RZ, R5, P4 ;  /* 0x000000ffff057224 */ /* 0x000fe200020e0605 */
[C---:B------:R-:W-:Y:S02]  /*04c0*/  LOP3.LUT R155, R148.reuse, 0x28, RZ, 0xfc, !PT ;  /* 0x00000028949b7812 */ /* 0x040fe400078efcff */
[C---:B------:R-:W-:Y:S02]  /*04d0*/  LOP3.LUT R154, R148.reuse, 0x20, RZ, 0xfc, !PT ;  /* 0x00000020949a7812 */ /* 0x040fe400078efcff */
[----:B------:R-:W-:Y:S01]  /*04e0*/  LOP3.LUT R157, R148, 0x38, RZ, 0xfc, !PT ;  /* 0x00000038949d7812 */ /* 0x000fe200078efcff */
[----:B------:R-:W-:Y:S01]  /*04f0*/  IMAD.X R9, RZ, RZ, R0, P0 ;  /* 0x000000ffff097224 */ /* 0x000fe200000e0600 */
[----:B------:R-:W-:-:S02]  /*0500*/  IADD3 R6, P5, PT, R149, R6, RZ ;  /* 0x0000000695067210 */ /* 0x000fc40007fbe0ff */
[----:B------:R-:W-:Y:S02]  /*0510*/  LEA.HI.X R7, R152, UR7, RZ, 0x5, P2 ;  /* 0x0000000798077c11 */ /* 0x000fe400090f2cff */
[----:B------:R-:W-:Y:S02]  /*0520*/  LEA R12, P0, R155, UR6, 0x5 ;  /* 0x000000069b0c7c11 */ /* 0x000fe4000f8028ff */
[----:B------:R-:W-:Y:S01]  /*0530*/  LEA R14, P6, R154, UR6, 0x5 ;  /* 0x000000069a0e7c11 */ /* 0x000fe2000f8c28ff */
[----:B------:R-:W-:Y:S01]  /*0540*/  IMAD.X R7, RZ, RZ, R7, P5 ;  /* 0x000000ffff077224 */ /* 0x000fe200028e0607 */
[----:B------:R-:W-:Y:S02]  /*0550*/  LEA R0, P3, R157, UR6, 0x5 ;  /* 0x000000069d007c11 */ /* 0x000fe4000f8628ff */
[----:B------:R-:W-:Y:S01]  /*0560*/  LOP3.LUT R156, R148, 0x30, RZ, 0xfc, !PT ;  /* 0x00000030949c7812 */ /* 0x000fe200078efcff */
[----:B------:R2:W5:Y:S04]  /*0570*/  LDG.E.U8 R21, desc[UR12][R4.64] ;  /* 0x0000000c04157981 */ /* 0x000568000c1e1100 */
[----:B------:R3:W5:Y:S01]  /*0580*/  LDG.E.U8 R20, desc[UR12][R2.64] ;  /* 0x0000000c02147981 */ /* 0x000762000c1e1100 */
[----:B------:R-:W-:-:S03]  /*0590*/  LEA R10, P2, R156, UR6, 0x5 ;  /* 0x000000069c0a7c11 */ /* 0x000fc6000f8428ff */
[----:B------:R0:W5:Y:S01]  /*05a0*/  LDG.E.U8 R23, desc[UR12][R8.64] ;  /* 0x0000000c08177981 */ /* 0x000162000c1e1100 */
[----:B--2---:R-:W-:Y:S02]  /*05b0*/  LEA.HI.X R5, R155, UR7, RZ, 0x5, P0 ;  /* 0x000000079b057c11 */ /* 0x004fe400080f2cff */
[----:B------:R-:W-:Y:S01]  /*05c0*/  LOP3.LUT R158, R148, 0x40, RZ, 0xfc, !PT ;  /* 0x00000040949e7812 */ /* 0x000fe200078efcff */
[----:B------:R2:W5:Y:S01]  /*05d0*/  LDG.E.U8 R22, desc[UR12][R6.64] ;  /* 0x0000000c06167981 */ /* 0x000562000c1e1100 */
[C---:B---3--:R-:W-:Y:S02]  /*05e0*/  IADD3 R2, P4, PT, R149.reuse, R14, RZ ;  /* 0x0000000e95027210 */ /* 0x048fe40007f9e0ff */
[----:B------:R-:W-:Y:S02]  /*05f0*/  LEA.HI.X R3, R154, UR7, RZ, 0x5, P6 ;  /* 0x000000079a037c11 */ /* 0x000fe4000b0f2cff */
[----:B0-----:R-:W-:Y:S02]  /*0600*/  IADD3 R8, P0, PT, R149, R0, RZ ;  /* 0x0000000095087210 */ /* 0x001fe40007f1e0ff */
[----:B------:R-:W-:Y:S01]  /*0610*/  LEA.HI.X R0, R157, UR7, RZ, 0x5, P3 ;  /* 0x000000079d007c11 */ /* 0x000fe200098f2cff */
[----:B------:R-:W-:Y:S01]  /*0620*/  IMAD.X R3, RZ, RZ, R3, P4 ;  /* 0x000000ffff037224 */ /* 0x000fe200020e0603 */
[----:B------:R-:W-:-:S02]  /*0630*/  IADD3 R4, P5, PT, R149, R12, RZ ;  /* 0x0000000c95047210 */ /* 0x000fc40007fbe0ff */
[C---:B--2---:R-:W-:Y:S01]  /*0640*/  IADD3 R6, P6, PT, R149.reuse, R10, RZ ;  /* 0x0000000a95067210 */ /* 0x044fe20007fde0ff */
[----:B------:R-:W-:Y:S01]  /*0650*/  IMAD.X R9, RZ, RZ, R0, P0 ;  /* 0x000000ffff097224 */ /* 0x000fe200000e0600 */
[----:B------:R-:W-:Y:S01]  /*0660*/  LEA.HI.X R7, R156, UR7, RZ, 0x5, P2 ;  /* 0x000000079c077c11 */ /* 0x000fe200090f2cff */
[----:B------:R0:W5:Y:S01]  /*0670*/  LDG.E.U8 R24, desc[UR12][R2.64] ;  /* 0x0000000c02187981 */ /* 0x000162000c1e1100 */
[----:B------:R-:W-:Y:S02]  /*0680*/  LEA R10, P0, R158, UR6, 0x5 ;  /* 0x000000069e0a7c11 */ /* 0x000fe4000f8028ff */
[C---:B------:R-:W-:Y:S01]  /*0690*/  LOP3.LUT R159, R148.reuse, 0x48, RZ, 0xfc, !PT ;  /* 0x00000048949f7812 */ /* 0x040fe200078efcff */
[----:B------:R-:W-:Y:S01]  /*06a0*/  IMAD.X R5, RZ, RZ, R5, P5 ;  /* 0x000000ffff057224 */ /* 0x000fe200028e0605 */
[----:B------:R-:W-:Y:S01]  /*06b0*/  LOP3.LUT R160, R148, 0x50, RZ, 0xfc, !PT ;  /* 0x0000005094a07812 */ /* 0x000fe200078efcff */
[----:B------:R-:W-:Y:S01]  /*06c0*/  IMAD.X R7, RZ, RZ, R7, P6 ;  /* 0x000000ffff077224 */ /* 0x000fe200030e0607 */
[----:B------:R-:W-:Y:S01]  /*06d0*/  IADD3 R10, P3, PT, R149, R10, RZ ;  /* 0x0000000a950a7210 */ /* 0x000fe20007f7e0ff */
[----:B------:R2:W5:Y:S01]  /*06e0*/  LDG.E.U8 R27, desc[UR12][R8.64] ;  /* 0x0000000c081b7981 */ /* 0x000562000c1e1100 */
[----:B------:R-:W-:-:S02]  /*06f0*/  LEA R12, P2, R159, UR6, 0x5 ;  /* 0x000000069f0c7c11 */ /* 0x000fc4000f8428ff */
[----:B0-----:R-:W-:Y:S01]  /*0700*/  LEA.HI.X R3, R158, UR7, RZ, 0x5, P0 ;  /* 0x000000079e037c11 */ /* 0x001fe200080f2cff */
[----:B------:R0:W5:Y:S01]  /*0710*/  LDG.E.U8 R25, desc[UR12][R4.64] ;  /* 0x0000000c04197981 */ /* 0x000162000c1e1100 */
[----:B------:R-:W-:Y:S02]  /*0720*/  LEA R0, P0, R160, UR6, 0x5 ;  /* 0x00000006a0007c11 */ /* 0x000fe4000f8028ff */
[----:B------:R-:W-:Y:S01]  /*0730*/  LOP3.LUT R161, R148, 0x58, RZ, 0xfc, !PT ;  /* 0x0000005894a17812 */ /* 0x000fe200078efcff */
[----:B------:R3:W5:Y:S01]  /*0740*/  LDG.E.U8 R26, desc[UR12][R6.64] ;  /* 0x0000000c061a7981 */ /* 0x000762000c1e1100 */
[----:B------:R-:W-:Y:S01]  /*0750*/  LEA.HI.X R2, R159, UR7, RZ, 0x5, P2 ;  /* 0x000000079f027c11 */ /* 0x000fe200090f2cff */
[----:B------:R-:W-:Y:S01]  /*0760*/  IMAD.X R11, RZ, RZ, R3, P3 ;  /* 0x000000ffff0b7224 */ /* 0x000fe200018e0603 */
[----:B--2---:R-:W-:Y:S02]  /*0770*/  LEA R8, P2, R161, UR6, 0x5 ;  /* 0x00000006a1087c11 */ /* 0x004fe4000f8428ff */
[----:B0-----:R-:W-:-:S02]  /*0780*/  IADD3 R4, P4, PT, R149, R12, RZ ;  /* 0x0000000c95047210 */ /* 0x001fc40007f9e0ff */
[----:B------:R0:W5:Y:S01]  /*0790*/  LDG.E.U8 R28, desc[UR12][R10.64] ;  /* 0x0000000c0a1c7981 */ /* 0x000162000c1e1100 */
[C---:B---3--:R-:W-:Y:S02]  /*07a0*/  IADD3 R6, P3, PT, R149.reuse, R0, RZ ;  /* 0x0000000095067210 */ /* 0x048fe40007f7e0ff */
[----:B------:R-:W-:Y:S01]  /*07b0*/  LEA.HI.X R0, R160, UR7, RZ, 0x5, P0 ;  /* 0x00000007a0007c11 */ /* 0x000fe200080f2cff */
[----:B------:R-:W-:Y:S01]  /*07c0*/  IMAD.X R5, RZ, RZ, R2, P4 ;  /* 0x000000ffff057224 */ /* 0x000fe200020e0602 */
[----:B------:R-:W-:Y:S02]  /*07d0*/  IADD3 R8, P0, PT, R149, R8, RZ ;  /* 0x0000000895087210 */ /* 0x000fe40007f1e0ff */
[----:B------:R-:W-:Y:S01]  /*07e0*/  LEA.HI.X R2, R161, UR7, RZ, 0x5, P2 ;  /* 0x00000007a1027c11 */ /* 0x000fe200090f2cff */
[----:B------:R-:W-:Y:S01]  /*07f0*/  IMAD.X R7, RZ, RZ, R0, P3 ;  /* 0x000000ffff077224 */ /* 0x000fe200018e0600 */
[----:B------:R-:W-:Y:S01]  /*0800*/  LOP3.LUT R0, R148, 0x60, RZ, 0xfc, !PT ;  /* 0x0000006094007812 */ /* 0x000fe200078efcff */
[----:B------:R2:W5:Y:S02]  /*0810*/  LDG.E.U8 R29, desc[UR12][R4.64] ;  /* 0x0000000c041d7981 */ /* 0x000564000c1e1100 */
[----:B------:R-:W-:Y:S01]  /*0820*/  IMAD.X R9, RZ, RZ, R2, P0 ;  /* 0x000000ffff097224 */ /* 0x000fe200000e0602 */
[----:B------:R-:W-:Y:S01]  /*0830*/  LEA R14, P0, R0, UR6, 0x5 ;  /* 0x00000006000e7c11 */ /* 0x000fe2000f8028ff */
[----:B------:R-:W5:Y:S01]  /*0840*/  LDG.E.U8 R30, desc[UR12][R6.64] ;  /* 0x0000000c061e7981 */ /* 0x000f62000c1e1100 */
[----:B------:R-:W-:-:S02]  /*0850*/  LOP3.LUT R2, R148, 0x68, RZ, 0xfc, !PT ;  /* 0x0000006894027812 */ /* 0x000fc400078efcff */
[----:B------:R-:W-:Y:S01]  /*0860*/  LOP3.LUT R3, R148, 0x70, RZ, 0xfc, !PT ;  /* 0x0000007094037812 */ /* 0x000fe200078efcff */
[----:B------:R3:W5:Y:S01]  /*0870*/  LDG.E.U8 R31, desc[UR12][R8.64] ;  /* 0x0000000c081f7981 */ /* 0x000762000c1e1100 */
[----:B0-----:R-:W-:Y:S02]  /*0880*/  IADD3 R10, P3, PT, R149, R14, RZ ;  /* 0x0000000e950a7210 */ /* 0x001fe40007f7e0ff */
[----:B--2---:R-:W-:Y:S02]  /*0890*/  LEA.HI.X R5, R0, UR7, RZ, 0x5, P0 ;  /* 0x0000000700057c11 */ /* 0x004fe400080f2cff */
[C---:B------:R-:W-:Y:S02]  /*08a0*/  LEA R12, P2, R2.reuse, UR6, 0x5 ;  /* 0x00000006020c7c11 */ /* 0x040fe4000f8428ff */
[----:B------:R-:W-:Y:S01]  /*08b0*/  LEA R14, P0, R3, UR6, 0x5 ;  /* 0x00000006030e7c11 */ /* 0x000fe2000f8028ff */
[----:B------:R-:W-:Y:S01]  /*08c0*/  IMAD.X R11, RZ, RZ, R5, P3 ;  /* 0x000000ffff0b7224 */ /* 0x000fe200018e0605 */
[----:B------:R-:W-:-:S02]  /*08d0*/  LEA.HI.X R4, R2, UR7, RZ, 0x5, P2 ;  /* 0x0000000702047c11 */ /* 0x000fc400090f2cff */
[C---:B------:R-:W-:Y:S02]  /*08e0*/  IADD3 R12, P4, PT, R149.reuse, R12, RZ ;  /* 0x0000000c950c7210 */ /* 0x040fe40007f9e0ff */
[----:B------:R-:W-:Y:S02]  /*08f0*/  IADD3 R14, P2, PT, R149, R14, RZ ;  /* 0x0000000e950e7210 */ /* 0x000fe40007f5e0ff */
[----:B------:R-:W-:Y:S02]  /*0900*/  LOP3.LUT R148, R148, 0x78, RZ, 0xfc, !PT ;  /* 0x0000007894947812 */ /* 0x000fe400078efcff */
[----:B------:R-:W-:Y:S01]  /*0910*/  LEA.HI.X R5, R3, UR7, RZ, 0x5, P0 ;  /* 0x0000000703057c11 */ /* 0x000fe200080f2cff */
[----:B------:R-:W-:Y:S01]  /*0920*/  IMAD.X R13, RZ, RZ, R4, P4 ;  /* 0x000000ffff0d7224 */ /* 0x000fe200020e0604 */
[----:B------:R0:W5:Y:S03]  /*0930*/  LDG.E.U8 R32, desc[UR12][R10.64] ;  /* 0x0000000c0a207981 */ /* 0x000166000c1e1100 */
[----:B------:R-:W-:Y:S01]  /*0940*/  IMAD.X R15, RZ, RZ, R5, P2 ;  /* 0x000000ffff0f7224 */ /* 0x000fe200010e0605 */
[----:B------:R-:W-:Y:S01]  /*0950*/  LEA R16, P0, R148, UR6, 0x5 ;  /* 0x0000000694107c11 */ /* 0x000fe2000f8028ff */
[----:B----4-:R-:W-:Y:S01]  /*0960*/  IMAD.WIDE.U32 R4, R150, 0x8, R18 ;  /* 0x0000000896047825 */ /* 0x010fe200078e0012 */
[----:B------:R-:W-:Y:S01]  /*0970*/  SHF.R.S32.HI R56, RZ, 0x7, R132 ;  /* 0x00000007ff387819 */ /* 0x000fe20000011484 */
[----:B------:R-:W5:Y:S02]  /*0980*/  LDG.E.U8 R12, desc[UR12][R12.64] ;  /* 0x0000000c0c0c7981 */ /* 0x000f64000c1e1100 */
[----:B---3--:R-:W-:Y:S01]  /*0990*/  IMAD.WIDE.U32 R8, R152, 0x100, R18 ;  /* 0x0000010098087825 */ /* 0x008fe200078e0012 */
[----:B------:R-:W-:Y:S01]  /*09a0*/  IADD3 R4, P2, PT, R149, R4, RZ ;  /* 0x0000000495047210 */ /* 0x000fe20007f5e0ff */
[----:B------:R-:W5:Y:S01]  /*09b0*/  LDG.E.U8 R14, desc[UR12][R14.64] ;  /* 0x0000000c0e0e7981 */ /* 0x000f62000c1e1100 */
[----:B------:R-:W-:-:S02]  /*09c0*/  LEA.HI.X R17, R148, UR7, RZ, 0x5, P0 ;  /* 0x0000000794117c11 */ /* 0x000fc400080f2cff */
[C---:B------:R-:W-:Y:S01]  /*09d0*/  IADD3 R16, P0, PT, R149.reuse, R16, RZ ;  /* 0x0000001095107210 */ /* 0x040fe20007f1e0ff */
[----:B------:R-:W-:Y:S01]  /*09e0*/  IMAD.X R5, RZ, RZ, R5, P2 ;  /* 0x000000ffff057224 */ /* 0x000fe200010e0605 */
[----:B------:R-:W-:Y:S01]  /*09f0*/  IADD3 R8, P2, PT, R149, R8, RZ ;  /* 0x0000000895087210 */ /* 0x000fe20007f5e0ff */
[----:B------:R-:W-:-:S03]  /*0a00*/  IMAD.WIDE.U32 R6, R151, 0x100, R18 ;  /* 0x0000010097067825 */ /* 0x000fc600078e0012 */
[----:B------:R-:W5:Y:S01]  /*0a10*/  LDG.E.U8 R13, desc[UR12][R4.64] ;  /* 0x0000000c040d7981 */ /* 0x000f62000c1e1100 */
[----:B0-----:R-:W-:-:S03]  /*0a20*/  IMAD.WIDE.U32 R10, R153, 0x100, R18 ;  /* 0x00000100990a7825 */ /* 0x001fc600078e0012 */
[----:B------:R-:W5:Y:S01]  /*0a30*/  LDG.E.U8 R33, desc[UR12][R4.64+0x80] ;  /* 0x0000800c04217981 */ /* 0x000f62000c1e1100 */
[----:B------:R-:W-:Y:S01]  /*0a40*/  IMAD.X R17, RZ, RZ, R17, P0 ;  /* 0x000000ffff117224 */ /* 0x000fe200000e0611 */
[C---:B------:R-:W-:Y:S01]  /*0a50*/  IADD3 R6, P0, PT, R149.reuse, R6, RZ ;  /* 0x0000000695067210 */ /* 0x040fe20007f1e0ff */
[----:B------:R-:W-:Y:S01]  /*0a60*/  IMAD.X R9, RZ, RZ, R9, P2 ;  /* 0x000000ffff097224 */ /* 0x000fe200010e0609 */
[----:B------:R-:W-:Y:S01]  /*0a70*/  IADD3 R10, P3, PT, R149, R10, RZ ;  /* 0x0000000a950a7210 */ /* 0x000fe20007f7e0ff */
[----:B------:R-:W5:Y:S02]  /*0a80*/  LDG.E.U8 R15, desc[UR12][R4.64+0x20] ;  /* 0x0000200c040f7981 */ /* 0x000f64000c1e1100 */
[----:B------:R-:W-:Y:S02]  /*0a90*/  IMAD.X R7, RZ, RZ, R7, P0 ;  /* 0x000000ffff077224 */ /* 0x000fe400000e0607 */
[----:B------:R-:W5:Y:S01]  /*0aa0*/  LDG.E.U8 R16, desc[UR12][R16.64] ;  /* 0x0000000c10107981 */ /* 0x000f62000c1e1100 */
[----:B------:R-:W-:-:S03]  /*0ab0*/  IMAD.X R11, RZ, RZ, R11, P3 ;  /* 0x000000ffff0b7224 */ /* 0x000fc600018e060b */
[----:B------:R-:W5:Y:S01]  /*0ac0*/  LDG.E.U8 R34, desc[UR12][R4.64+0xa0] ;  /* 0x0000a00c04227981 */ /* 0x000f62000c1e1100 */
[----:B------:R-:W-:-:S03]  /*0ad0*/  SHF.R.U32.HI R57, RZ, 0x5, R132 ;  /* 0x00000005ff397819 */ /* 0x000fc60000011684 */
[----:B------:R-:W5:Y:S04]  /*0ae0*/  LDG.E.U8 R18, desc[UR12][R4.64+0x40] ;  /* 0x0000400c04127981 */ /* 0x000f68000c1e1100 */
        /* <DEDUP_REMOVED lines=10> */
[----:B------:R0:W5:Y:S01]  /*0b90*/  LDG.E.U8 R49, desc[UR12][R8.64+0xe0] ;  /* 0x0000e00c08317981 */ /* 0x000162000c1e1100 */
[----:B------:R-:W-:-:S02]  /*0ba0*/  R2UR UR8, R57 ;  /* 0x00000000390872ca */ /* 0x000fc400000e0000 */
[----:B-1----:R-:W-:Y:S01]  /*0bb0*/  R2UR UR11, R58 ;  /* 0x000000003a0b72ca */ /* 0x002fe200000e0000 */
[----:B------:R1:W5:Y:S04]  /*0bc0*/  LDG.E.U8 R36, desc[UR12][R6.64] ;  /* 0x0000000c06247981 */ /* 0x000368000c1e1100 */
[----:B------:R1:W5:Y:S01]  /*0bd0*/  LDG.E.U8 R40, desc[UR12][R6.64+0x80] ;  /* 0x0000800c06287981 */ /* 0x000362000c1e1100 */
[----:B0-----:R-:W-:-:S03]  /*0be0*/  SGXT R8, R56, 0x1 ;  /* 0x000000013808781a */ /* 0x001fc60000000200 */
[----:B------:R1:W5:Y:S01]  /*0bf0*/  LDG.E.U8 R37, desc[UR12][R6.64+0x20] ;  /* 0x0000200c06257981 */ /* 0x000362000c1e1100 */
[----:B------:R-:W-:-:S03]  /*0c00*/  LOP3.LUT R9, R8, 0x90, RZ, 0xc0, !PT ;  /* 0x0000009008097812 */ /* 0x000fc600078ec0ff */
[----:B------:R1:W5:Y:S04]  /*0c10*/  LDG.E.U8 R41, desc[UR12][R6.64+0xa0] ;  /* 0x0000a00c06297981 */ /* 0x000368000c1e1100 */
[----:B------:R1:W5:Y:S04]  /*0c20*/  LDG.E.U8 R38, desc[UR12][R6.64+0x40] ;  /* 0x0000400c06267981 */ /* 0x000368000c1e1100 */
[----:B------:R1:W5:Y:S04]  /*0c30*/  LDG.E.U8 R42, desc[UR12][R6.64+0xc0] ;  /* 0x0000c00c062a7981 */ /* 0x000368000c1e1100 */
[----:B------:R1:W5:Y:S04]  /*0c40*/  LDG.E.U8 R39, desc[UR12][R6.64+0x60] ;  /* 0x0000600c06277981 */ /* 0x000368000c1e1100 */
[----:B------:R1:W5:Y:S01]  /*0c50*/  LDG.E.U8 R43, desc[UR12][R6.64+0xe0] ;  /* 0x0000e00c062b7981 */ /* 0x000362000c1e1100 */
[----:B------:R-:W-:-:S03]  /*0c60*/  LOP3.LUT R9, R9, 0x7f, R132, 0x78, !PT ;  /* 0x0000007f09097812 */ /* 0x000fc600078e7884 */
[----:B------:R1:W5:Y:S04]  /*0c70*/  LDG.E.U8 R50, desc[UR12][R10.64] ;  /* 0x0000000c0a327981 */ /* 0x000368000c1e1100 */
[----:B------:R1:W5:Y:S04]  /*0c80*/  LDG.E.U8 R52, desc[UR12][R10.64+0x80] ;  /* 0x0000800c0a347981 */ /* 0x000368000c1e1100 */
[----:B------:R1:W5:Y:S04]  /*0c90*/  LDG.E.U8 R6, desc[UR12][R10.64+0x20] ;  /* 0x0000200c0a067981 */ /* 0x000368000c1e1100 */
[----:B------:R1:W5:Y:S04]  /*0ca0*/  LDG.E.U8 R53, desc[UR12][R10.64+0xa0] ;  /* 0x0000a00c0a357981 */ /* 0x000368000c1e1100 */
[----:B------:R1:W5:Y:S04]  /*0cb0*/  LDG.E.U8 R7, desc[UR12][R10.64+0x40] ;  /* 0x0000400c0a077981 */ /* 0x000368000c1e1100 */
[----:B------:R1:W5:Y:S04]  /*0cc0*/  LDG.E.U8 R54, desc[UR12][R10.64+0xc0] ;  /* 0x0000c00c0a367981 */ /* 0x000368000c1e1100 */
[----:B------:R1:W5:Y:S04]  /*0cd0*/  LDG.E.U8 R51, desc[UR12][R10.64+0x60] ;  /* 0x0000600c0a337981 */ /* 0x000368000c1e1100 */
[----:B------:R1:W5:Y:S01]  /*0ce0*/  LDG.E.U8 R55, desc[UR12][R10.64+0xe0] ;  /* 0x0000e00c0a377981 */ /* 0x000362000c1e1100 */
[----:B------:R-:W-:Y:S05]  /*0cf0*/  @P1 BRA `(.L_x_5) ;  /* 0x0000000000181947 */ /* 0x000fea0003800000 */
[----:B------:R-:W-:Y:S01]  /*0d00*/  ELECT P0, URZ, PT ;  /* 0x0000000000ff782f */ /* 0x000fe20003800000 */
[----:B------:R-:W-:Y:S01]  /*0d10*/  IMAD.MOV.U32 R8, RZ, RZ, 0x1 ;  /* 0x00000001ff087424 */ /* 0x000fe200078e00ff */
[----:B------:R-:W-:Y:S01]  /*0d20*/  UMOV UR4, 0x40 ;  /* 0x0000004000047882 */ /* 0x000fe20000000000 */
[----:B------:R-:W-:Y:S01]  /*0d30*/  UVIRTCOUNT.DEALLOC.SMPOOL 0x80 ;  /* 0x000000800000784c */ /* 0x000fe20000000000 */
[----:B------:R-:W-:-:S09]  /*0d40*/  ULEA UR4, UR9, UR4, 0x18 ;  /* 0x0000000409047291 */ /* 0x000fd2000f8ec0ff */
[----:B------:R0:W-:Y:S03]  /*0d50*/  @P0 STS.U8 [UR4], R8 ;  /* 0x00000008ff000988 */ /* 0x0001e60008000004 */
.L_x_5:
[----:B------:R-:W-:Y:S01]  /*0d60*/  LOP3.LUT P2, RZ, R132, 0xff, RZ, 0xc0, !PT ;  /* 0x000000ff84ff7812 */ /* 0x000fe2000784c0ff */
[----:B0-----:R-:W-:Y:S01]  /*0d70*/  IMAD R8, R150, 0x4, R149 ;  /* 0x0000000496087824 */ /* 0x001fe200078e0295 */
[----:B------:R-:W-:Y:S01]  /*0d80*/  SHF.R.U32.HI R133, RZ, 0x1, R150 ;  /* 0x00000001ff857819 */ /* 0x000fe20000011696 */
[----:B------:R-:W-:Y:S01]  /*0d90*/  UMOV UR4, 0x1 ;  /* 0x0000000100047882 */ /* 0x000fe20000000000 */
[----:B-----5:R-:W-:Y:S02]  /*0da0*/  STS.U8 [R9+UR10+0x2100], R21 ;  /* 0x0021001509007988 */ /* 0x020fe4000800000a */
[----:B-1----:R-:W-:Y:S02]  /*0db0*/  LOP3.LUT R11, R8, R133, RZ, 0x3c, !PT ;  /* 0x00000085080b7212 */ /* 0x002fe400078e3cff */
[----:B------:R-:W-:Y:S02]  /*0dc0*/  STS.U8 [R9+UR10+0x2200], R22 ;  /* 0x0022001609007988 */ /* 0x000fe4000800000a */
[----:B------:R-:W-:-:S02]  /*0dd0*/  LOP3.LUT R8, R11, 0x20, RZ, 0x3c, !PT ;  /* 0x000000200b087812 */ /* 0x000fc400078e3cff */
[----:B------:R-:W-:Y:S01]  /*0de0*/  STS.U8 [R9+UR10+0x2300], R23 ;  /* 0x0023001709007988 */ /* 0x000fe2000800000a */
[----:B------:R-:W-:Y:S01]  /*0df0*/  VOTEU.ALL UP0, P2 ;  /* 0x0000000000ff7886 */ /* 0x000fe20001000000 */
[----:B------:R-:W-:Y:S01]  /*0e00*/  LOP3.LUT R10, R11, 0x60, RZ, 0x3c, !PT ;  /* 0x000000600b0a7812 */ /* 0x000fe200078e3cff */
[----:B------:R-:W-:Y:S01]  /*0e10*/  VOTEU.ALL UP1, P2 ;  /* 0x0000000000ff7886 */ /* 0x000fe20001020000 */
[----:B------:R-:W-:Y:S02]  /*0e20*/  STS.U8 [R9+UR10+0x2400], R24 ;  /* 0x0024001809007988 */ /* 0x000fe4000800000a */
[----:B------:R-:W-:-:S04]  /*0e30*/  @!UP0 UIADD3 UR4, UPT, UPT, -UR4, 0x100000, URZ ;  /* 0x0010000004048890 */ /* 0x000fc8000fffe1ff */
[----:B------:R-:W-:Y:S02]  /*0e40*/  @!UP0 USHF.L.U32 UR5, UR4, 0xb, URZ ;  /* 0x0000000b04058899 */ /* 0x000fe400080006ff */
[----:B------:R-:W-:Y:S02]  /*0e50*/  @!UP0 USHF.L.U32 UR4, UR4, 0x1, URZ ;  /* 0x0000000104048899 */ /* 0x000fe400080006ff */
[----:B------:R-:W-:Y:S01]  /*0e60*/  UISETP.NE.U32.AND UP0, UPT, UR8, URZ, UPT ;  /* 0x000000ff0800728c */ /* 0x000fe2000bf05070 */
[----:B------:R-:W-:Y:S04]  /*0e70*/  STS.U8 [R9+UR10+0x2500], R25 ;  /* 0x0025001909007988 */ /* 0x000fe8000800000a */
        /* <DEDUP_REMOVED lines=10> */
[----:B------:R0:W-:Y:S04]  /*0f20*/  STS.U8 [R9+UR10+0x2000], R20 ;  /* 0x0020001409007988 */ /* 0x0001e8000800000a */
[----:B------:R-:W-:Y:S04]  /*0f30*/  STS.U8 [R11+UR10], R13 ;  /* 0x0000000d0b007988 */ /* 0x000fe8000800000a */
[----:B------:R-:W-:Y:S01]  /*0f40*/  STS.U8 [R11+UR10+0x1000], R33 ;  /* 0x001000210b007988 */ /* 0x000fe2000800000a */
[----:B0-----:R-:W-:-:S03]  /*0f50*/  LOP3.LUT R9, R11, 0x40, RZ, 0x3c, !PT ;  /* 0x000000400b097812 */ /* 0x001fc600078e3cff */
[----:B------:R-:W-:Y:S04]  /*0f60*/  STS.U8 [R11+UR10+0x400], R36 ;  /* 0x000400240b007988 */ /* 0x000fe8000800000a */
[----:B------:R-:W-:Y:S04]  /*0f70*/  STS.U8 [R11+UR10+0x1400], R40 ;  /* 0x001400280b007988 */ /* 0x000fe8000800000a */
[----:B------:R-:W-:Y:S04]  /*0f80*/  STS.U8 [R11+UR10+0x800], R44 ;  /* 0x0008002c0b007988 */ /* 0x000fe8000800000a */
[----:B------:R-:W-:Y:S04]  /*0f90*/  STS.U8 [R11+UR10+0x1800], R46 ;  /* 0x0018002e0b007988 */ /* 0x000fe8000800000a */
[----:B------:R-:W-:Y:S04]  /*0fa0*/  STS.U8 [R11+UR10+0xc00], R50 ;  /* 0x000c00320b007988 */ /* 0x000fe8000800000a */
[----:B------:R-:W-:Y:S04]  /*0fb0*/  STS.U8 [R11+UR10+0x1c00], R52 ;  /* 0x001c00340b007988 */ /* 0x000fe8000800000a */
[----:B------:R-:W-:Y:S04]  /*0fc0*/  STS.U8 [R8+UR10], R15 ;  /* 0x0000000f08007988 */ /* 0x000fe8000800000a */
[----:B------:R-:W-:Y:S04]  /*0fd0*/  STS.U8 [R8+UR10+0x1000], R34 ;  /* 0x0010002208007988 */ /* 0x000fe8000800000a */
[----:B------:R-:W-:Y:S04]  /*0fe0*/  STS.U8 [R8+UR10+0x400], R37 ;  /* 0x0004002508007988 */ /* 0x000fe8000800000a */
[----:B------:R-:W-:Y:S04]  /*0ff0*/  STS.U8 [R8+UR10+0x1400], R41 ;  /* 0x0014002908007988 */ /* 0x000fe8000800000a */
[----:B------:R0:W-:Y:S04]  /*1000*/  STS.U8 [R8+UR10+0x800], R4 ;  /* 0x0008000408007988 */ /* 0x0001e8000800000a */
[----:B------:R1:W-:Y:S04]  /*1010*/  STS.U8 [R8+UR10+0x1800], R47 ;  /* 0x0018002f08007988 */ /* 0x0003e8000800000a */
[----:B------:R1:W-:Y:S01]  /*1020*/  STS.U8 [R8+UR10+0xc00], R6 ;  /* 0x000c000608007988 */ /* 0x0003e2000800000a */
[----:B0-----:R-:W-:-:S03]  /*1030*/  LOP3.LUT R4, R132, 0xff, RZ, 0xc0, !PT ;  /* 0x000000ff84047812 */ /* 0x001fc600078ec0ff */
[----:B------:R1:W-:Y:S04]  /*1040*/  STS.U8 [R8+UR10+0x1c00], R53 ;  /* 0x001c003508007988 */ /* 0x0003e8000800000a */
[----:B------:R1:W-:Y:S04]  /*1050*/  STS.U8 [R9+UR10], R18 ;  /* 0x0000001209007988 */ /* 0x0003e8000800000a */
[----:B------:R1:W-:Y:S04]  /*1060*/  STS.U8 [R9+UR10+0x1000], R35 ;  /* 0x0010002309007988 */ /* 0x0003e8000800000a */
[----:B------:R1:W-:Y:S04]  /*1070*/  STS.U8 [R9+UR10+0x400], R38 ;  /* 0x0004002609007988 */ /* 0x0003e8000800000a */
[----:B------:R1:W-:Y:S04]  /*1080*/  STS.U8 [R9+UR10+0x1400], R42 ;  /* 0x0014002a09007988 */ /* 0x0003e8000800000a */
[----:B------:R1:W-:Y:S04]  /*1090*/  STS.U8 [R9+UR10+0x800], R5 ;  /* 0x0008000509007988 */ /* 0x0003e8000800000a */
[----:B------:R1:W-:Y:S04]  /*10a0*/  STS.U8 [R9+UR10+0x1800], R48 ;  /* 0x0018003009007988 */ /* 0x0003e8000800000a */
[----:B------:R1:W-:Y:S04]  /*10b0*/  STS.U8 [R9+UR10+0xc00], R7 ;  /* 0x000c000709007988 */ /* 0x0003e8000800000a */
        /* <DEDUP_REMOVED lines=8> */
[----:B------:R1:W-:Y:S01]  /*1140*/  STS.U8 [R10+UR10+0x1c00], R55 ;  /* 0x001c00370a007988 */ /* 0x0003e2000800000a */
[----:B------:R0:W-:Y:S06]  /*1150*/  MEMBAR.ALL.CTA ;  /* 0x0000000000007992 */ /* 0x0001ec0000008000 */
[----:B0-----:R-:W-:Y:S04]  /*1160*/  FENCE.VIEW.ASYNC.S ;  /* 0x00000000000073c6 */ /* 0x001fe80000000000 */
[----:B------:R-:W0:Y:S02]  /*1170*/  FENCE.VIEW.ASYNC.S ;  /* 0x00000000000073c6 */ /* 0x000e240000000000 */
[----:B0-----:R1:W0:Y:S02]  /*1180*/  @!UP1 SYNCS.EXCH.64 URZ, [UR10+0x3000], UR4 ;  /* 0x003000040aff95b2 */ /* 0x0012240008000100 */
[----:B0-----:R-:W-:Y:S06]  /*1190*/  BAR.SYNC.DEFER_BLOCKING 0x0 ;  /* 0x0000000000007b1d */ /* 0x001fec0000010000 */
[----:B-1----:R-:W-:Y:S05]  /*11a0*/  BRA.U UP0, `(.L_x_6) ;  /* 0x0000000100307547 */ /* 0x002fea000b800000 */
[----:B------:R-:W-:Y:S02]  /*11b0*/  UIADD3 UR4, UPT, UPT, UR10, 0x2000, URZ ;  /* 0x000020000a047890 */ /* 0x000fe4000fffe0ff */
[----:B------:R-:W-:Y:S02]  /*11c0*/  USHF.R.U32.HI UR6, URZ, 0x4, UR10 ;  /* 0x00000004ff067899 */ /* 0x000fe4000801160a */
[----:B------:R-:W-:Y:S02]  /*11d0*/  USHF.R.U32.HI UR4, URZ, 0x4, UR4 ;  /* 0x00000004ff047899 */ /* 0x000fe40008011604 */
[----:B------:R-:W-:Y:S02]  /*11e0*/  USGXT.U32 UR6, UR6, 0xe ;  /* 0x0000000e0606789a */ /* 0x000fe40008000000 */
[----:B------:R-:W-:Y:S02]  /*11f0*/  USGXT.U32 UR4, UR4, 0xe ;  /* 0x0000000e0404789a */ /* 0x000fe40008000000 */
[----:B------:R-:W-:Y:S01]  /*1200*/  ULOP3.LUT UR6, UR6, 0x1000000, URZ, 0xfc, !UPT ;  /* 0x0100000006067892 */ /* 0x000fe2000f8efcff */
[----:B------:R-:W-:Y:S01]  /*1210*/  UMOV UR14, 0x0 ;  /* 0x00000000000e7882 */ /* 0x000fe20000000000 */
[----:B------:R-:W-:Y:S01]  /*1220*/  UMOV UR15, 0x8410010 ;  /* 0x08410010000f7882 */ /* 0x000fe20000000000 */
[----:B------:R-:W-:Y:S01]  /*1230*/  UMOV UR5, 0xc0004010 ;  /* 0xc000401000057882 */ /* 0x000fe20000000000 */
[----:B------:R-:W-:-:S05]  /*1240*/  UMOV UR7, 0x40004040 ;  /* 0x4000404000077882 */ /* 0x000fca0000000000 */
[----:B------:R0:W-:Y:S01]  /*1250*/  UTCQMMA gdesc[UR4], gdesc[UR6], tmem[UR11], tmem[UR14], idesc[UR15], !UPT ;  /* 0x00ff0e06040075ea */ /* 0x0001e2000f80030b */
[----:B------:R-:W-:Y:S02]  /*1260*/  NOP ;  /* 0x0000000000007918 */ /* 0x000fe40000000000 */
.L_x_6:
[----:B------:R-:W-:Y:S01]  /*1270*/  ELECT P0, URZ, PT ;  /* 0x0000000000ff782f */ /* 0x000fe20003800000 */
[----:B------:R-:W-:Y:S01]  /*1280*/  IMAD.SHL.U32 R134, R132, 0x10, RZ ;  /* 0x0000001084867824 */ /* 0x000fe200078e00ff */
[----:B0-----:R-:W-:Y:S02]  /*1290*/  UIADD3 UR4, UPT, UPT, UR10, 0x3000, URZ ;  /* 0x000030000a047890 */ /* 0x001fe4000fffe0ff */
[----:B------:R-:W-:Y:S01]  /*12a0*/  ISETP.LT.U32.AND P0, PT, R4, 0x20, P0 ;  /* 0x000000200400780c */ /* 0x000fe20000701070 */
[----:B------:R-:W-:-:S12]  /*12b0*/  UMOV UR5, URZ ;  /* 0x000000ff00057c82 */ /* 0x000fd80008000000 */
[----:B------:R-:W-:Y:S01]  /*12c0*/  VOTEU.ANY UP0, P0 ;  /* 0x0000000000ff7886 */ /* 0x000fe20000000100 */
[----:B------:R-:W-:-:S04]  /*12d0*/  VOTEU.ANY UP1, P0 ;  /* 0x0000000000ff7886 */ /* 0x000fc80000020100 */
[----:B------:R-:W-:Y:S01]  /*12e0*/  @UP0 UMOV UR6, UR4 ;  /* 0x0000000400060c82 */ /* 0x000fe20008000000 */
[----:B------:R-:W-:Y:S01]  /*12f0*/  USHF.L.U32 UR4, UR8, 0x15, URZ ;  /* 0x0000001508047899 */ /* 0x000fe200080006ff */
[----:B------:R0:W-:Y:S01]  /*1300*/  @UP1 UTCBAR [UR6], URZ ;  /* 0x000000ff060013e9 */ /* 0x0001e200080000ff */
[----:B------:R-:W-:Y:S01]  /*1310*/  BAR.SYNC.DEFER_BLOCKING 0x0 ;  /* 0x0000000000007b1d */ /* 0x000fe20000010000 */
[----:B------:R-:W-:Y:S02]  /*1320*/  USHF.L.U32 UR5, UR8, 0x5, URZ ;  /* 0x0000000508057899 */ /* 0x000fe400080006ff */
[----:B------:R-:W-:Y:S02]  /*1330*/  ULOP3.LUT UR4, UR4, 0x600000, URZ, 0xc0, !UPT ;  /* 0x0060000004047892 */ /* 0x000fe4000f8ec0ff */
[----:B------:R-:W-:-:S04]  /*1340*/  ULOP3.LUT UR5, UR5, 0x80, URZ, 0xc0, !UPT ;  /* 0x0000008005057892 */ /* 0x000fc8000f8ec0ff */
[----:B------:R-:W-:Y:S01]  /*1350*/  UIADD3 UR4, UPT, UPT, UR5, UR4, UR11 ;  /* 0x0000000405047290 */ /* 0x000fe2000fffe00b */
[----:B------:R-:W1:Y:S02]  /*1360*/  SYNCS.PHASECHK.TRANS64.TRYWAIT P0, [UR10+0x3000], RZ ;  /* 0x003000ffff0075a7 */ /* 0x000e64000800110a */
[----:B01----:R-:W-:Y:S09]  /*1370*/  @!P0 BRA `(.L_x_7) ;  /* 0x00000014008c8947 */ /* 0x003ff20003800000 */
.L_x_11:
[----:B------:R-:W-:Y:S01]  /*1380*/  BAR.SYNC.DEFER_BLOCKING 0x0 ;  /* 0x0000000000007b1d */ /* 0x000fe20000010000 */
[C---:B------:R-:W-:Y:S01]  /*1390*/  LOP3.LUT R135, R132.reuse, 0x7, RZ, 0xc0, !PT ;  /* 0x0000000784877812 */ /* 0x040fe200078ec0ff */
[----:B------:R-:W-:Y:S01]  /*13a0*/  IMAD.SHL.U32 R136, R132, 0x100, RZ ;  /* 0x0000010084887824 */ /* 0x000fe200078e00ff */
[----:B------:R-:W-:Y:S01]  /*13b0*/  LOP3.LUT R134, R134, 0xff0, RZ, 0xc0, !PT ;  /* 0x00000ff086867812 */ /* 0x000fe200078ec0ff */
[----:B------:R-:W-:Y:S02]  /*13c0*/  IMAD.SHL.U32 R132, R132, 0x8, RZ ;  /* 0x0000000884847824 */ /* 0x000fe400078e00ff */
[----:B------:R-:W0:Y:S01]  /*13d0*/  LDCU.64 UR6, c[0x0][0x390] ;  /* 0x00007200ff0677ac */ /* 0x000e220008000a00 */
[----:B------:R-:W-:Y:S01]  /*13e0*/  LOP3.LUT R136, R136, 0x800, RZ, 0xc0, !PT ;  /* 0x0000080088887812 */ /* 0x000fe200078ec0ff */
[----:B------:R-:W1:Y:S01]  /*13f0*/  LDTM.x128 R4, tmem[UR4] ;  /* 0x00000004000479ee */ /* 0x000e6200083c0000 */
[----:B------:R-:W-:Y:S01]  /*1400*/  IMAD R181, R135, 0x1000, R134 ;  /* 0x0000100087b57824 */ /* 0x000fe200078e0286 */
[----:B------:R-:W2:Y:S01]  /*1410*/  LDCU.64 UR4, c[0x0][0x390] ;  /* 0x00007200ff0477ac */ /* 0x000ea20008000a00 */
[----:B------:R-:W-:Y:S01]  /*1420*/  IMAD R134, R150, 0x8, R135 ;  /* 0x0000000896867824 */ /* 0x000fe200078e0287 */
[----:B------:R-:W-:-:S02]  /*1430*/  LOP3.LUT R135, R132, 0x80, RZ, 0xc0, !PT ;  /* 0x0000008084877812 */ /* 0x000fc400078ec0ff */
[C---:B------:R-:W-:Y:S01]  /*1440*/  LOP3.LUT R182, R181.reuse, 0x10, RZ, 0x3c, !PT ;  /* 0x00000010b5b67812 */ /* 0x040fe200078e3cff */
[----:B------:R-:W-:Y:S01]  /*1450*/  IMAD.SHL.U32 R132, R134, 0x10, RZ ;  /* 0x0000001086847824 */ /* 0x000fe200078e00ff */
[C---:B------:R-:W-:Y:S01]  /*1460*/  LOP3.LUT R163, R181.reuse, 0x20, RZ, 0x3c, !PT ;  /* 0x00000020b5a37812 */ /* 0x040fe200078e3cff */
[----:B------:R-:W3:Y:S01]  /*1470*/  LDCU.64 UR14, c[0x0][0x390] ;  /* 0x00007200ff0e77ac */ /* 0x000ee20008000a00 */
[C---:B------:R-:W-:Y:S02]  /*1480*/  LOP3.LUT R183, R181.reuse, 0x30, RZ, 0x3c, !PT ;  /* 0x00000030b5b77812 */ /* 0x040fe400078e3cff */
[C---:B------:R-:W-:Y:S01]  /*1490*/  LOP3.LUT R184, R181.reuse, 0x40, RZ, 0x3c, !PT ;  /* 0x00000040b5b87812 */ /* 0x040fe200078e3cff */
[----:B------:R-:W4:Y:S01]  /*14a0*/  LDCU.64 UR16, c[0x0][0x390] ;  /* 0x00007200ff1077ac */ /* 0x000f220008000a00 */
[C---:B------:R-:W-:Y:S01]  /*14b0*/  LOP3.LUT R185, R181.reuse, 0x50, RZ, 0x3c, !PT ;  /* 0x00000050b5b97812 */ /* 0x040fe200078e3cff */
[----:B------:R-:W1:Y:S01]  /*14c0*/  @!P2 SYNCS.CCTL.IV [UR10+0x3000] ;  /* 0x00300000ff00a9b1 */ /* 0x000e62000800000a */
[----:B------:R-:W-:Y:S01]  /*14d0*/  NOP ;  /* 0x0000000000007918 */ /* 0x000fe20000000000 */
[----:B-1----:R-:W-:Y:S01]  /*14e0*/  BAR.SYNC.DEFER_BLOCKING 0x0 ;  /* 0x0000000000007b1d */ /* 0x002fe20000010000 */
[----:B------:R-:W-:-:S02]  /*14f0*/  LOP3.LUT R186, R181, 0x60, RZ, 0x3c, !PT ;  /* 0x00000060b5ba7812 */ /* 0x000fc400078e3cff */
[----:B------:R-:W-:Y:S02]  /*1500*/  LOP3.LUT R180, R181, 0x70, RZ, 0x3c, !PT ;  /* 0x00000070b5b47812 */ /* 0x000fe400078e3cff */
[----:B------:R-:W-:Y:S01]  /*1510*/  IADD3 R135, PT, PT, R135, UR10, R136 ;  /* 0x0000000a87877c10 */ /* 0x000fe2000fffe088 */
[----:B------:R-:W1:Y:S01]  /*1520*/  LDCU.64 UR18, c[0x0][0x390] ;  /* 0x00007200ff1277ac */ /* 0x000e620008000a00 */
[----:B------:R-:W-:Y:S01]  /*1530*/  LOP3.LUT R132, R132, R133, RZ, 0x3c, !PT ;  /* 0x0000008584847212 */ /* 0x000fe200078e3cff */
[----:B------:R-:W5:Y:S04]  /*1540*/  LDCU.64 UR20, c[0x0][0x390] ;  /* 0x00007200ff1477ac */ /* 0x000f680008000a00 */
[----:B------:R-:W-:Y:S01]  /*1550*/  IMAD.IADD R162, R132, 0x1, R135 ;  /* 0x0000000184a27824 */ /* 0x000fe200078e0287 */
[----:B------:R-:W0:Y:S01]  /*1560*/  LDCU.64 UR24, c[0x0][0x390] ;  /* 0x00007200ff1877ac */ /* 0x000e220008000a00 */
[----:B------:R-:W0:Y:S01]  /*1570*/  LDCU.64 UR22, c[0x0][0x390] ;  /* 0x00007200ff1677ac */ /* 0x000e220008000a00 */
[----:B------:R-:W-:Y:S04]  /*1580*/  STS.128 [R181+UR10], R4 ;  /* 0x00000004b5007988 */ /* 0x000fe80008000c0a */
[----:B------:R-:W-:Y:S04]  /*1590*/  STS.128 [R182+UR10], R8 ;  /* 0x00000008b6007988 */ /* 0x000fe80008000c0a */
[----:B------:R-:W-:Y:S04]  /*15a0*/  STS.128 [R163+UR10], R12 ;  /* 0x0000000ca3007988 */ /* 0x000fe80008000c0a */
[----:B------:R-:W-:Y:S04]  /*15b0*/  STS.128 [R183+UR10], R16 ;  /* 0x00000010b7007988 */ /* 0x000fe80008000c0a */
[----:B------:R-:W-:Y:S04]  /*15c0*/  STS.128 [R184+UR10], R20 ;  /* 0x00000014b8007988 */ /* 0x000fe80008000c0a */
[----:B------:R-:W-:Y:S04]  /*15d0*/  STS.128 [R185+UR10], R24 ;  /* 0x00000018b9007988 */ /* 0x000fe80008000c0a */
[----:B------:R-:W-:Y:S04]  /*15e0*/  STS.128 [R186+UR10], R28 ;  /* 0x0000001cba007988 */ /* 0x000fe80008000c0a */
[----:B------:R-:W-:Y:S01]  /*15f0*/  STS.128 [R180+UR10], R32 ;  /* 0x00000020b4007988 */ /* 0x000fe20008000c0a */
[----:B------:R-:W-:Y:S06]  /*1600*/  BAR.SYNC.DEFER_BLOCKING 0x0 ;  /* 0x0000000000007b1d */ /* 0x000fec0000010000 */
[----:B------:R-:W0:Y:S04]  /*1610*/  LDSM.16.M88.4 R4, [R162] ;  /* 0x00000000a204783b */ /* 0x000e280000000200 */
[----:B------:R-:W-:Y:S04]  /*1620*/  LDSM.16.M88.4 R144, [R162+0x100] ;  /* 0x00010000a290783b */ /* 0x000fe80000000200 */
[----:B------:R-:W-:Y:S04]  /*1630*/  LDSM.16.M88.4 R140, [R162+0x200] ;  /* 0x00020000a28c783b */ /* 0x000fe80000000200 */
[----:B------:R-:W-:Y:S04]  /*1640*/  LDSM.16.M88.4 R136, [R162+0x300] ;  /* 0x00030000a288783b */ /* 0x000fe80000000200 */
[----:B------:R-:W-:Y:S04]  /*1650*/  LDSM.16.M88.4 R132, [R162+0x400] ;  /* 0x00040000a284783b */ /* 0x000fe80000000200 */
[----:B------:R-:W-:Y:S04]  /*1660*/  LDSM.16.M88.4 R16, [R162+0x500] ;  /* 0x00050000a210783b */ /* 0x000fe80000000200 */
[----:B------:R-:W-:Y:S04]  /*1670*/  LDSM.16.M88.4 R12, [R162+0x600] ;  /* 0x00060000a20c783b */ /* 0x000fe80000000200 */
[----:B------:R-:W-:Y:S01]  /*1680*/  LDSM.16.M88.4 R8, [R162+0x700] ;  /* 0x00070000a208783b */ /* 0x000fe20000000200 */
[----:B------:R-:W-:Y:S06]  /*1690*/  BAR.SYNC.DEFER_BLOCKING 0x0 ;  /* 0x0000000000007b1d */ /* 0x000fec0000010000 */
        /* <DEDUP_REMOVED lines=18> */
[----:B------:R0:W-:Y:S04]  /*17c0*/  STS.128 [R181+UR10], R68 ;  /* 0x00000044b5007988 */ /* 0x0001e80008000c0a */
[----:B------:R-:W-:Y:S04]  /*17d0*/  STS.128 [R182+UR10], R72 ;  /* 0x00000048b6007988 */ /* 0x000fe80008000c0a */
[----:B------:R-:W-:Y:S04]  /*17e0*/  STS.128 [R163+UR10], R76 ;  /* 0x0000004ca3007988 */ /* 0x000fe80008000c0a */
[----:B------:R1:W-:Y:S04]  /*17f0*/  STS.128 [R183+UR10], R80 ;  /* 0x00000050b7007988 */ /* 0x0003e80008000c0a */
[----:B------:R-:W-:Y:S01]  /*1800*/  STS.128 [R184+UR10], R84 ;  /* 0x00000054b8007988 */ /* 0x000fe20008000c0a */
[----:B0-----:R-:W0:Y:S03]  /*1810*/  LDC.64 R68, c[0x0][0x390] ;  /* 0x0000e400ff447b82 */ /* 0x001e260000000a00 */
[----:B------:R-:W-:Y:S04]  /*1820*/  STS.128 [R185+UR10], R88 ;  /* 0x00000058b9007988 */ /* 0x000fe80008000c0a */
[----:B------:R-:W-:Y:S01]  /*1830*/  STS.128 [R186+UR10], R92 ;  /* 0x0000005cba007988 */ /* 0x000fe20008000c0a */
[----:B------:R-:W2:Y:S03]  /*1840*/  LDC.64 R70, c[0x0][0x390] ;  /* 0x0000e400ff467b82 */ /* 0x000ea60000000a00 */
[----:B------:R-:W-:Y:S01]  /*1850*/  STS.128 [R180+UR10], R96 ;  /* 0x00000060b4007988 */ /* 0x000fe20008000c0a */
[----:B-1----:R-:W-:-:S02]  /*1860*/  IMAD.SHL.U32 R80, R159, 0x100, RZ ;  /* 0x000001009f507824 */ /* 0x002fc400078e00ff */
[----:B------:R-:W-:Y:S02]  /*1870*/  IMAD.SHL.U32 R83, R0, 0x100, RZ ;  /* 0x0000010000537824 */ /* 0x000fe400078e00ff */
[----:B------:R-:W-:Y:S01]  /*1880*/  BAR.SYNC.DEFER_BLOCKING 0x0 ;  /* 0x0000000000007b1d */ /* 0x000fe20000010000 */
[----:B------:R-:W-:Y:S02]  /*1890*/  IMAD.SHL.U32 R82, R161, 0x100, RZ ;  /* 0x00000100a1527824 */ /* 0x000fe400078e00ff */
[----:B------:R-:W-:-:S05]  /*18a0*/  IMAD.SHL.U32 R81, R160, 0x100, RZ ;  /* 0x00000100a0517824 */ /* 0x000fca00078e00ff */
[----:B------:R-:W1:Y:S01]  /*18b0*/  LDC.64 R72, c[0x0][0x390] ;  /* 0x0000e400ff487b82 */ /* 0x000e620000000a00 */
[----:B0-----:R-:W-:-:S07]  /*18c0*/  IMAD.WIDE.U32 R68, R150, 0x20, R68 ;  /* 0x0000002096447825 */ /* 0x001fce00078e0044 */
[----:B------:R-:W0:Y:S01]  /*18d0*/  LDC.64 R78, c[0x0][0x390] ;  /* 0x0000e400ff4e7b82 */ /* 0x000e220000000a00 */
[----:B--2---:R-:W-:Y:S01]  /*18e0*/  IMAD.WIDE.U32 R70, R151, 0x400, R70 ;  /* 0x0000040097467825 */ /* 0x004fe200078e0046 */
[----:B------:R-:W2:Y:S04]  /*18f0*/  LDSM.16.M88.4 R176, [R162] ;  /* 0x00000000a2b0783b */ /* 0x000ea80000000200 */
[----:B------:R-:W-:Y:S01]  /*1900*/  LDSM.16.M88.4 R64, [R162+0x100] ;  /* 0x00010000a240783b */ /* 0x000fe20000000200 */
[----:B-1----:R-:W-:-:S03]  /*1910*/  IMAD.WIDE.U32 R72, R152, 0x400, R72 ;  /* 0x0000040098487825 */ /* 0x002fc600078e0048 */
        /* <DEDUP_REMOVED lines=10> */
[----:B------:R-:W-:Y:S01]  /*19c0*/  STS.128 [R183+UR10], R112 ;  /* 0x00000070b7007988 */ /* 0x000fe20008000c0a */
[----:B-1----:R-:W-:-:S03]  /*19d0*/  IMAD.SHL.U32 R103, R149, 0x4, RZ ;  /* 0x0000000495677824 */ /* 0x002fc600078e00ff */
[----:B------:R-:W-:Y:S04]  /*19e0*/  STS.128 [R184+UR10], R116 ;  /* 0x00000074b8007988 */ /* 0x000fe80008000c0a */
[----:B------:R-:W-:Y:S01]  /*19f0*/  STS.128 [R185+UR10], R120 ;  /* 0x00000078b9007988 */ /* 0x000fe20008000c0a */
[-C--:B------:R-:W-:Y:S02]  /*1a00*/  IADD3 R74, P0, PT, R68, R103.reuse, RZ ;  /* 0x00000067444a7210 */ /* 0x080fe40007f1e0ff */
[-C--:B------:R-:W-:Y:S01]  /*1a10*/  IADD3 R76, P2, PT, R70, R103.reuse, RZ ;  /* 0x00000067464c7210 */ /* 0x080fe20007f5e0ff */
[----:B------:R-:W-:Y:S01]  /*1a20*/  STS.128 [R186+UR10], R124 ;  /* 0x0000007cba007988 */ /* 0x000fe20008000c0a */
[----:B------:R-:W-:Y:S02]  /*1a30*/  IMAD.SHL.U32 R70, R154, 0x100, RZ ;  /* 0x000001009a467824 */ /* 0x000fe400078e00ff */
[----:B------:R-:W-:Y:S01]  /*1a40*/  IMAD.X R75, RZ, RZ, R69, P0 ;  /* 0x000000ffff4b7224 */ /* 0x000fe200000e0645 */
[----:B------:R-:W-:Y:S01]  /*1a50*/  STS.128 [R180+UR10], R128 ;  /* 0x00000080b4007988 */ /* 0x000fe20008000c0a */
[----:B0-----:R-:W-:Y:S01]  /*1a60*/  IMAD.WIDE.U32 R68, R153, 0x400, R78 ;  /* 0x0000040099447825 */ /* 0x001fe200078e004e */
[----:B------:R-:W-:Y:S01]  /*1a70*/  BAR.SYNC.DEFER_BLOCKING 0x0 ;  /* 0x0000000000007b1d */ /* 0x000fe20000010000 */
[----:B------:R-:W-:-:S02]  /*1a80*/  IADD3 R72, P0, PT, R72, R103, RZ ;  /* 0x0000006748487210 */ /* 0x000fc40007f1e0ff */
[----:B------:R-:W-:Y:S01]  /*1a90*/  IMAD.X R77, RZ, RZ, R71, P2 ;  /* 0x000000ffff4d7224 */ /* 0x000fe200010e0647 */
[----:B------:R-:W-:Y:S01]  /*1aa0*/  IADD3 R78, P3, PT, R68, R103, RZ ;  /* 0x00000067444e7210 */ /* 0x000fe20007f7e0ff */
[C---:B------:R-:W-:Y:S01]  /*1ab0*/  IMAD.SHL.U32 R68, R155.reuse, 0x100, RZ ;  /* 0x000001009b447824 */ /* 0x040fe200078e00ff */
[----:B------:R-:W-:Y:S01]  /*1ac0*/  LEA R96, P2, R155, UR6, 0xa ;  /* 0x000000069b607c11 */ /* 0x000fe2000f8450ff */
[----:B------:R-:W-:Y:S01]  /*1ad0*/  IMAD.X R73, RZ, RZ, R73, P0 ;  /* 0x000000ffff497224 */ /* 0x000fe200000e0649 */
[----:B------:R-:W-:Y:S01]  /*1ae0*/  LEA R154, P0, R154, UR4, 0xa ;  /* 0x000000049a9a7c11 */ /* 0x000fe2000f8050ff */
[----:B------:R-:W-:Y:S01]  /*1af0*/  IMAD.X R79, RZ, RZ, R69, P3 ;  /* 0x000000ffff4f7224 */ /* 0x000fe200018e0645 */
[----:B------:R-:W-:Y:S01]  /*1b00*/  LEA.HI.X R99, R68, UR7, RZ, 0x2, P2 ;  /* 0x0000000744637c11 */ /* 0x000fe200090f14ff */
[----:B------:R-:W-:Y:S01]  /*1b10*/  IMAD.SHL.U32 R68, R156, 0x100, RZ ;  /* 0x000001009c447824 */ /* 0x000fe200078e00ff */
[----:B------:R-:W-:Y:S01]  /*1b20*/  LEA.HI.X R101, R70, UR5, RZ, 0x2, P0 ;  /* 0x0000000546657c11 */ /* 0x000fe200080f14ff */
[C---:B------:R-:W-:Y:S01]  /*1b30*/  IMAD.SHL.U32 R69, R157.reuse, 0x100, RZ ;  /* 0x000001009d457824 */ /* 0x040fe200078e00ff */
[----:B---3--:R-:W-:Y:S01]  /*1b40*/  LEA R84, P0, R156, UR14, 0xa ;  /* 0x0000000e9c547c11 */ /* 0x008fe2000f8050ff */
[C---:B------:R-:W-:Y:S01]  /*1b50*/  IMAD.SHL.U32 R70, R158.reuse, 0x100, RZ ;  /* 0x000001009e467824 */ /* 0x040fe200078e00ff */
[----:B----4-:R-:W-:Y:S01]  /*1b60*/  LEA R86, P2, R157, UR16, 0xa ;  /* 0x000000109d567c11 */ /* 0x010fe2000f8450ff */
[----:B------:R-:W0:Y:S01]  /*1b70*/  LDCU.64 UR4, c[0x0][0x390] ;  /* 0x00007200ff0477ac */ /* 0x000e220008000a00 */
[----:B------:R-:W-:-:S02]  /*1b80*/  LEA R88, P3, R158, UR18, 0xa ;  /* 0x000000129e587c11 */ /* 0x000fc4000f8650ff */
[----:B------:R-:W-:Y:S01]  /*1b90*/  LEA.HI.X R85, R68, UR15, RZ, 0x2, P0 ;  /* 0x0000000f44557c11 */ /* 0x000fe200080f14ff */
[----:B------:R-:W1:Y:S01]  /*1ba0*/  LDCU.64 UR6, c[0x0][0x390] ;  /* 0x00007200ff0677ac */ /* 0x000e620008000a00 */
[----:B------:R-:W-:Y:S02]  /*1bb0*/  LEA.HI.X R87, R69, UR17, RZ, 0x2, P2 ;  /* 0x0000001145577c11 */ /* 0x000fe400090f14ff */
[----:B------:R-:W-:Y:S01]  /*1bc0*/  LEA.HI.X R89, R70, UR19, RZ, 0x2, P3 ;  /* 0x0000001346597c11 */ /* 0x000fe200098f14ff */
[----:B------:R-:W-:Y:S01]  /*1bd0*/  LDSM.16.M88.4 R104, [R162+0x100] ;  /* 0x00010000a268783b */ /* 0x000fe20000000200 */
[----:B-----5:R-:W-:Y:S01]  /*1be0*/  LEA R90, P0, R159, UR20, 0xa ;  /* 0x000000149f5a7c11 */ /* 0x020fe2000f8050ff */
[----:B------:R-:W3:Y:S01]  /*1bf0*/  LDCU.64 UR14, c[0x0][0x390] ;  /* 0x00007200ff0e77ac */ /* 0x000ee20008000a00 */
[----:B------:R-:W-:Y:S01]  /*1c00*/  LEA R94, P3, R161, UR24, 0xa ;  /* 0x00000018a15e7c11 */ /* 0x000fe2000f8650ff */
[----:B------:R-:W4:Y:S01]  /*1c10*/  LDSM.16.M88.4 R68, [R162] ;  /* 0x00000000a244783b */ /* 0x000f220000000200 */
[----:B------:R-:W-:-:S02]  /*1c20*/  LEA.HI.X R91, R80, UR21, RZ, 0x2, P0 ;  /* 0x00000015505b7c11 */ /* 0x000fc400080f14ff */
[----:B------:R-:W-:Y:S01]  /*1c30*/  LEA R92, P2, R160, UR22, 0xa ;  /* 0x00000016a05c7c11 */ /* 0x000fe2000f8450ff */
[----:B------:R-:W5:Y:S01]  /*1c40*/  LDSM.16.M88.4 R108, [R162+0x200] ;  /* 0x00020000a26c783b */ /* 0x000f620000000200 */
[----:B------:R-:W-:Y:S02]  /*1c50*/  LEA.HI.X R95, R82, UR25, RZ, 0x2, P3 ;  /* 0x00000019525f7c11 */ /* 0x000fe400098f14ff */
[----:B0-----:R-:W-:Y:S01]  /*1c60*/  LEA R0, P4, R0, UR4, 0xa ;  /* 0x0000000400007c11 */ /* 0x001fe2000f8850ff */
[----:B------:R-:W-:Y:S01]  /*1c70*/  STG.E desc[UR12][R74.64], R4 ;  /* 0x000000044a007986 */ /* 0x000fe2000c10190c */
[----:B------:R-:W-:Y:S02]  /*1c80*/  IADD3 R82, P5, PT, R103, R96, RZ ;  /* 0x0000006067527210 */ /* 0x000fe40007fbe0ff */
[----:B------:R-:W-:Y:S01]  /*1c90*/  LEA.HI.X R97, R83, UR5, RZ, 0x2, P4 ;  /* 0x0000000553617c11 */ /* 0x000fe2000a0f14ff */
[----:B------:R-:W-:Y:S01]  /*1ca0*/  STG.E desc[UR12][R74.64+0x80], R172 ;  /* 0x000080ac4a007986 */ /* 0x000fe2000c10190c */
[----:B------:R-:W-:Y:S01]  /*1cb0*/  IADD3 R80, P4, PT, R103, R154, RZ ;  /* 0x0000009a67507210 */ /* 0x000fe20007f9e0ff */
[----:B------:R-:W-:Y:S01]  /*1cc0*/  IMAD.X R83, RZ, RZ, R99, P5 ;  /* 0x000000ffff537224 */ /* 0x000fe200028e0663 */
[----:B------:R-:W-:Y:S01]  /*1cd0*/  LEA.HI.X R93, R81, UR23, RZ, 0x2, P2 ;  /* 0x00000017515d7c11 */ /* 0x000fe200090f14ff */
[----:B--2---:R-:W-:Y:S01]  /*1ce0*/  STG.E desc[UR12][R74.64+0x100], R176 ;  /* 0x000100b04a007986 */ /* 0x004fe2000c10190c */
[----:B------:R-:W0:Y:S01]  /*1cf0*/  LDCU.64 UR4, c[0x0][0x390] ;  /* 0x00007200ff0477ac */ /* 0x000e220008000a00 */
[----:B------:R-:W-:Y:S01]  /*1d00*/  IMAD.X R81, RZ, RZ, R101, P4 ;  /* 0x000000ffff517224 */ /* 0x000fe200020e0665 */
[C---:B------:R-:W-:Y:S01]  /*1d10*/  IADD3 R84, P3, PT, R103.reuse, R84, RZ ;  /* 0x0000005467547210 */ /* 0x040fe20007f7e0ff */
[----:B------:R-:W-:Y:S01]  /*1d20*/  STG.E desc[UR12][R74.64+0x200], R5 ;  /* 0x000200054a007986 */ /* 0x000fe2000c10190c */
[----:B------:R-:W-:-:S02]  /*1d30*/  IADD3 R88, P4, PT, R103, R88, RZ ;  /* 0x0000005867587210 */ /* 0x000fc40007f9e0ff */
[C---:B------:R-:W-:Y:S01]  /*1d40*/  IADD3 R90, P5, PT, R103.reuse, R90, RZ ;  /* 0x0000005a675a7210 */ /* 0x040fe20007fbe0ff */
[----:B------:R-:W-:Y:S01]  /*1d50*/  STG.E desc[UR12][R74.64+0x280], R173 ;  /* 0x000280ad4a007986 */ /* 0x000fe2000c10190c */
[----:B------:R-:W-:Y:S01]  /*1d60*/  IMAD.X R85, RZ, RZ, R85, P3 ;  /* 0x000000ffff557224 */ /* 0x000fe200018e0655 */
[C---:B------:R-:W-:Y:S01]  /*1d70*/  IADD3 R92, P3, PT, R103.reuse, R92, RZ ;  /* 0x0000005c675c7210 */ /* 0x040fe20007f7e0ff */
[----:B------:R-:W-:Y:S01]  /*1d80*/  IMAD.X R89, RZ, RZ, R89, P4 ;  /* 0x000000ffff597224 */ /* 0x000fe200020e0659 */
[----:B------:R-:W-:Y:S01]  /*1d90*/  STG.E desc[UR12][R74.64+0x300], R177 ;  /* 0x000300b14a007986 */ /* 0x000fe2000c10190c */
[C---:B-1----:R-:W-:Y:S01]  /*1da0*/  LEA R98, P0, R2.reuse, UR6, 0xa ;  /* 0x0000000602627c11 */ /* 0x042fe2000f8050ff */
[----:B------:R-:W-:Y:S01]  /*1db0*/  IMAD.X R91, RZ, RZ, R91, P5 ;  /* 0x000000ffff5b7224 */ /* 0x000fe200028e065b */
[----:B------:R-:W-:Y:S01]  /*1dc0*/  IADD3 R86, P6, PT, R103, R86, RZ ;  /* 0x0000005667567210 */ /* 0x000fe20007fde0ff */
[----:B------:R-:W1:Y:S01]  /*1dd0*/  LDSM.16.M88.4 R112, [R162+0x300] ;  /* 0x00030000a270783b */ /* 0x000e620000000200 */
[----:B---3--:R-:W-:Y:S01]  /*1de0*/  LEA R100, P2, R3, UR14, 0xa ;  /* 0x0000000e03647c11 */ /* 0x008fe2000f8450ff */
[----:B------:R-:W-:Y:S01]  /*1df0*/  IMAD.X R93, RZ, RZ, R93, P3 ;  /* 0x000000ffff5d7224 */ /* 0x000fe200018e065d */
[----:B------:R-:W-:Y:S01]  /*1e00*/  IADD3 R94, P4, PT, R103, R94, RZ ;  /* 0x0000005e675e7210 */ /* 0x000fe20007f9e0ff */
[----:B------:R-:W-:Y:S01]  /*1e10*/  IMAD.SHL.U32 R2, R2, 0x100, RZ ;  /* 0x0000010002027824 */ /* 0x000fe200078e00ff */
[C---:B0-----:R-:W-:Y:S01]  /*1e20*/  LEA R102, P5, R148.reuse, UR4, 0xa ;  /* 0x0000000494667c11 */ /* 0x041fe2000f8a50ff */
[----:B------:R-:W-:Y:S01]  /*1e30*/  IMAD.SHL.U32 R3, R3, 0x100, RZ ;  /* 0x0000010003037824 */ /* 0x000fe200078e00ff */
[C---:B------:R-:W-:Y:S01]  /*1e40*/  IADD3 R96, P3, PT, R103.reuse, R0, RZ ;  /* 0x0000000067607210 */ /* 0x040fe20007f7e0ff */
[----:B----4-:R-:W-:Y:S01]  /*1e50*/  STG.E desc[UR12][R74.64+0x180], R68 ;  /* 0x000180444a007986 */ /* 0x010fe2000c10190c */
[----:B------:R-:W-:Y:S01]  /*1e60*/  IMAD.SHL.U32 R148, R148, 0x100, RZ ;  /* 0x0000010094947824 */ /* 0x000fe200078e00ff */
[----:B------:R-:W-:Y:S01]  /*1e70*/  LEA.HI.X R2, R2, UR7, RZ, 0x2, P0 ;  /* 0x0000000702027c11 */ /* 0x000fe200080f14ff */
[----:B------:R-:W-:Y:S01]  /*1e80*/  IMAD.X R87, RZ, RZ, R87, P6 ;  /* 0x000000ffff577224 */ /* 0x000fe200030e0657 */
[----:B------:R-:W-:Y:S01]  /*1e90*/  STG.E desc[UR12][R74.64+0x380], R69 ;  /* 0x000380454a007986 */ /* 0x000fe2000c10190c */
[----:B------:R-:W-:Y:S01]  /*1ea0*/  IMAD.X R95, RZ, RZ, R95, P4 ;  /* 0x000000ffff5f7224 */ /* 0x000fe200020e065f */
[C---:B------:R-:W-:Y:S01]  /*1eb0*/  IADD3 R98, P6, PT, R103.reuse, R98, RZ ;  /* 0x0000006267627210 */ /* 0x040fe20007fde0ff */
[----:B------:R-:W-:Y:S01]  /*1ec0*/  IMAD.X R97, RZ, RZ, R97, P3 ;  /* 0x000000ffff617224 */ /* 0x000fe200018e0661 */
[----:B------:R-:W-:Y:S01]  /*1ed0*/  STG.E desc[UR12][R76.64], R6 ;  /* 0x000000064c007986 */ /* 0x000fe2000c10190c */
[----:B------:R-:W-:-:S02]  /*1ee0*/  IADD3 R100, P4, PT, R103, R100, RZ ;  /* 0x0000006467647210 */ /* 0x000fc40007f9e0ff */
[----:B------:R-:W-:Y:S01]  /*1ef0*/  LEA.HI.X R3, R3, UR15, RZ, 0x2, P2 ;  /* 0x0000000f03037c11 */ /* 0x000fe200090f14ff */
[----:B------:R-:W-:Y:S01]  /*1f00*/  STG.E desc[UR12][R76.64+0x80], R174 ;  /* 0x000080ae4c007986 */ /* 0x000fe2000c10190c */
[----:B------:R-:W-:Y:S01]  /*1f10*/  IADD3 R102, P3, PT, R103, R102, RZ ;  /* 0x0000006667667210 */ /* 0x000fe20007f7e0ff */
[----:B------:R-:W-:Y:S01]  /*1f20*/  IMAD.X R99, RZ, RZ, R2, P6 ;  /* 0x000000ffff637224 */ /* 0x000fe200030e0602 */
[----:B------:R-:W-:Y:S01]  /*1f30*/  LEA.HI.X R148, R148, UR5, RZ, 0x2, P5 ;  /* 0x0000000594947c11 */ /* 0x000fe2000a8f14ff */
[----:B------:R-:W-:Y:S01]  /*1f40*/  STG.E desc[UR12][R76.64+0x100], R178 ;  /* 0x000100b24c007986 */ /* 0x000fe2000c10190c */
[----:B------:R-:W-:-:S03]  /*1f50*/  IMAD.X R101, RZ, RZ, R3, P4 ;  /* 0x000000ffff657224 */ /* 0x000fc600020e0603 */
[----:B------:R-:W-:Y:S01]  /*1f60*/  STG.E desc[UR12][R76.64+0x180], R70 ;  /* 0x000180464c007986 */ /* 0x000fe2000c10190c */
[----:B------:R-:W-:-:S03]  /*1f70*/  IMAD.X R103, RZ, RZ, R148, P3 ;  /* 0x000000ffff677224 */ /* 0x000fc600018e0694 */
[----:B------:R-:W-:Y:S04]  /*1f80*/  STG.E desc[UR12][R76.64+0x200], R7 ;  /* 0x000200074c007986 */ /* 0x000fe8000c10190c */
        /* <DEDUP_REMOVED lines=11> */
[----:B------:R-:W0:Y:S04]  /*2040*/  LDSM.16.M88.4 R4, [R162+0x400] ;  /* 0x00040000a204783b */ /* 0x000e280000000200 */
        /* <DEDUP_REMOVED lines=14> */
[----:B-----5:R-:W-:Y:S04]  /*2130*/  STG.E desc[UR12][R80.64+0x180], R108 ;  /* 0x0001806c50007986 */ /* 0x020fe8000c10190c */
[----:B------:R-:W-:Y:S04]  /*2140*/  STG.E desc[UR12][R80.64+0x380], R109 ;  /* 0x0003806d50007986 */ /* 0x000fe8000c10190c */
[----:B------:R-:W2:Y:S04]  /*2150*/  LDSM.16.M88.4 R64, [R162+0x500] ;  /* 0x00050000a240783b */ /* 0x000ea80000000200 */
[----:B------:R-:W-:Y:S04]  /*2160*/  STG.E desc[UR12][R82.64+0x100], R62 ;  /* 0x0001003e52007986 */ /* 0x000fe8000c10190c */
[----:B------:R-:W-:Y:S04]  /*2170*/  STG.E desc[UR12][R82.64+0x300], R63 ;  /* 0x0003003f52007986 */ /* 0x000fe8000c10190c */
[----:B------:R-:W3:Y:S04]  /*2180*/  LDSM.16.M88.4 R60, [R162+0x600] ;  /* 0x00060000a23c783b */ /* 0x000ee80000000200 */
[----:B------:R-:W4:Y:S04]  /*2190*/  LDSM.16.M88.4 R160, [R162+0x700] ;  /* 0x00070000a2a0783b */ /* 0x000f280000000200 */
[----:B------:R0:W-:Y:S04]  /*21a0*/  STG.E desc[UR12][R82.64], R142 ;  /* 0x0000008e52007986 */ /* 0x0001e8000c10190c */
        /* <DEDUP_REMOVED lines=11> */
[----:B-1----:R1:W-:Y:S04]  /*2260*/  STG.E desc[UR12][R84.64+0x180], R112 ;  /* 0x0001807054007986 */ /* 0x0023e8000c10190c */
        /* <DEDUP_REMOVED lines=15> */
[----:B0-----:R1:W-:Y:S04]  /*2360*/  STG.E desc[UR12][R88.64+0x180], R4 ;  /* 0x0001800458007986 */ /* 0x0013e8000c10190c */
        /* <DEDUP_REMOVED lines=15> */
[----:B--2---:R1:W-:Y:S04]  /*2460*/  STG.E desc[UR12][R92.64+0x180], R64 ;  /* 0x000180405c007986 */ /* 0x0043e8000c10190c */
        /* <DEDUP_REMOVED lines=15> */
[----:B---3--:R1:W-:Y:S04]  /*2560*/  STG.E desc[UR12][R96.64+0x180], R60 ;  /* 0x0001803c60007986 */ /* 0x0083e8000c10190c */
        /* <DEDUP_REMOVED lines=15> */
[----:B----4-:R1:W-:Y:S04]  /*2660*/  STG.E desc[UR12][R100.64+0x180], R160 ;  /* 0x000180a064007986 */ /* 0x0103e8000c10190c */
        /* <DEDUP_REMOVED lines=8> */
[----:B------:R1:W-:Y:S01]  /*26f0*/  STG.E desc[UR12][R102.64+0x380], R163 ;  /* 0x000380a366007986 */ /* 0x0003e2000c10190c */
[----:B------:R-:W-:Y:S06]  /*2700*/  BAR.SYNC.DEFER_BLOCKING 0x0 ;  /* 0x0000000000007b1d */ /* 0x000fec0000010000 */
[----:B------:R-:W-:Y:S05]  /*2710*/  @P1 BRA `(.L_x_8) ;  /* 0x00000000009c1947 */ /* 0x000fea0003800000 */
[----:B------:R-:W-:Y:S01]  /*2720*/  NOP ;  /* 0x0000000000007918 */ /* 0x000fe20000000000 */
[----:B------:R-:W-:Y:S01]  /*2730*/  UMOV UR4, 0x50 ;  /* 0x0000005000047882 */ /* 0x000fe20000000000 */
[----:B------:R-:W-:Y:S01]  /*2740*/  IMAD.U32 R0, RZ, RZ, UR11 ;  /* 0x0000000bff007e24 */ /* 0x000fe2000f8e00ff */
[----:B------:R-:W-:Y:S01]  /*2750*/  ULEA UR9, UR9, UR4, 0x18 ;  /* 0x0000000409097291 */ /* 0x000fe2000f8ec0ff */
[----:B------:R-:W-:Y:S02]  /*2760*/  IMAD.MOV.U32 R3, RZ, RZ, 0xff ;  /* 0x000000ffff037424 */ /* 0x000fe400078e00ff */
[----:B-1----:R-:W-:Y:S01]  /*2770*/  IMAD.MOV.U32 R7, RZ, RZ, 0x1 ;  /* 0x00000001ff077424 */ /* 0x002fe200078e00ff */
[----:B------:R-:W-:-:S04]  /*2780*/  LOP3.LUT R0, R0, 0xffff, RZ, 0xc0, !PT ;  /* 0x0000ffff00007812 */ /* 0x000fc800078ec0ff */
[----:B------:R-:W-:Y:S01]  /*2790*/  SHF.R.U32.HI R0, RZ, 0x5, R0 ;  /* 0x00000005ff007819 */ /* 0x000fe20000011600 */
[----:B------:R-:W0:Y:S04]  /*27a0*/  LDS R5, [UR9] ;  /* 0x00000009ff057984 */ /* 0x000e280008000800 */
[----:B------:R-:W-:Y:S01]  /*27b0*/  VIADD R2, R0, 0x10 ;  /* 0x0000001000027836 */ /* 0x000fe20000000000 */
[----:B------:R-:W-:-:S04]  /*27c0*/  SHF.L.U32 R0, R3, R0, RZ ;  /* 0x0000000003007219 */ /* 0x000fc800000006ff */
[----:B------:R-:W-:-:S04]  /*27d0*/  SHF.L.U32 R3, R7, R2, RZ ;  /* 0x0000000207037219 */ /* 0x000fc800000006ff */
[----:B------:R-:W-:-:S04]  /*27e0*/  LOP3.LUT R0, R3, R0, RZ, 0xfc, !PT ;  /* 0x0000000003007212 */ /* 0x000fc800078efcff */
[C---:B------:R-:W-:Y:S02]  /*27f0*/  LOP3.LUT R2, R0.reuse, 0xffff, RZ, 0xc0, !PT ;  /* 0x0000ffff00027812 */ /* 0x040fe400078ec0ff */
[----:B0-----:R-:W-:-:S04]  /*2800*/  LOP3.LUT R3, R0, 0xffff, R5, 0x80, !PT ;  /* 0x0000ffff00037812 */ /* 0x001fc800078e8005 */
[----:B------:R-:W-:-:S13]  /*2810*/  ISETP.NE.AND P0, PT, R3, R2, PT ;  /* 0x000000020300720c */ /* 0x000fda0003f05270 */
[----:B------:R-:W-:Y:S05]  /*2820*/  @P0 BRA `(.L_x_9) ;  /* 0x0000000000500947 */ /* 0x000fea0003800000 */
[----:B------:R-:W-:Y:S02]  /*2830*/  SHF.R.U32.HI R5, RZ, 0x10, R5 ;  /* 0x00000010ff057819 */ /* 0x000fe40000011605 */
[----:B------:R-:W-:-:S04]  /*2840*/  SHF.R.U32.HI R2, RZ, 0x10, R0 ;  /* 0x00000010ff027819 */ /* 0x000fc80000011600 */
[----:B------:R-:W-:-:S04]  /*2850*/  LOP3.LUT R5, R5, R2, RZ, 0xc0, !PT ;  /* 0x0000000205057212 */ /* 0x000fc800078ec0ff */
[----:B------:R-:W-:-:S13]  /*2860*/  ISETP.NE.AND P0, PT, R5, R2, PT ;  /* 0x000000020500720c */ /* 0x000fda0003f05270 */
[----:B------:R-:W-:Y:S05]  /*2870*/  @P0 BRA `(.L_x_10) ;  /* 0x0000000000300947 */ /* 0x000fea0003800000 */
[----:B------:R-:W-:Y:S01]  /*2880*/  R2UR UR4, R0 ;  /* 0x00000000000472ca */ /* 0x000fe200000e0000 */
[----:B------:R-:W-:Y:S01]  /*2890*/  VOTEU.ANY UR5, UPT, PT ;  /* 0x0000000000057886 */ /* 0x000fe200038e0100 */
[----:B------:R-:W0:Y:S01]  /*28a0*/  S2R R0, SR_LANEID ;  /* 0x0000000000007919 */ /* 0x000e220000000000 */
[----:B------:R-:W-:-:S10]  /*28b0*/  UFLO.U32 UR5, UR5 ;  /* 0x00000005000572bd */ /* 0x000fd400080e0000 */
[----:B------:R-:W-:-:S06]  /*28c0*/  ULOP3.LUT UR4, URZ, UR4, URZ, 0x33, !UPT ;  /* 0x00000004ff047292 */ /* 0x000fcc000f8e33ff */
[----:B------:R-:W-:-:S04]  /*28d0*/  IMAD.U32 R2, RZ, RZ, UR4 ;  /* 0x00000004ff027e24 */ /* 0x000fc8000f8e00ff */
[----:B------:R-:W1:Y:S02]  /*28e0*/  REDUX UR6, R2 ;  /* 0x00000000020673c4 */ /* 0x000e640000000000 */
[----:B------:R2:W-:Y:S01]  /*28f0*/  UTCATOMSWS.AND URZ, UR4 ;  /* 0x0000000400ff79e3 */ /* 0x0005e20008000000 */
[----:B0-----:R-:W-:Y:S01]  /*2900*/  ISETP.EQ.U32.AND P0, PT, R0, UR5, PT ;  /* 0x0000000500007c0c */ /* 0x001fe2000bf02070 */
[----:B-1----:R-:W-:-:S12]  /*2910*/  IMAD.U32 R0, RZ, RZ, UR6 ;  /* 0x00000006ff007e24 */ /* 0x002fd8000f8e00ff */
[----:B------:R2:W-:Y:S01]  /*2920*/  @P0 ATOMS.AND RZ, [UR9], R0 ;  /* 0x00000000ffff098c */ /* 0x0005e2000a800009 */
[----:B------:R-:W-:Y:S05]  /*2930*/  BRA `(.L_x_8) ;  /* 0x0000000000147947 */ /* 0x000fea0003800000 */
.L_x_10:
[----:B------:R-:W-:-:S07]  /*2940*/  MOV R2, 0x2960 ;  /* 0x0000296000027802 */ /* 0x000fce0000000f00 */
[----:B------:R-:W-:Y:S05]  /*2950*/  CALL.REL.NOINC `($__internal_0_$__cuda_sm10x_tcgen05_guardrail_trap_col_being_dealloced_not_returned_by_alloc) ;  /* 0x0000000000207944 */ /* 0x000fea0003c00000 */
[----:B------:R-:W-:Y:S05]  /*2960*/  BRA `(.L_x_8) ;  /* 0x0000000000087947 */ /* 0x000fea0003800000 */
.L_x_9:
[----:B------:R-:W-:-:S07]  /*2970*/  MOV R2, 0x2990 ;  /* 0x0000299000027802 */ /* 0x000fce0000000f00 */
[----:B------:R-:W-:Y:S05]  /*2980*/  CALL.REL.NOINC `($__internal_2_$__cuda_sm10x_tcgen05_guardrail_trap_unallocated_columns_being_dealloced) ;  /* 0x00000000002c7944 */ /* 0x000fea0003c00000 */
.L_x_8:
[----:B------:R-:W-:Y:S01]  /*2990*/  NOP ;  /* 0x0000000000007918 */ /* 0x000fe20000000000 */
[----:B--2---:R-:W-:Y:S05]  /*29a0*/  EXIT ;  /* 0x000000000000794d */ /* 0x004fea0003800000 */
.L_x_7:
[----:B------:R-:W0:Y:S02]  /*29b0*/  SYNCS.PHASECHK.TRANS64.TRYWAIT P0, [UR10+0x3000], RZ ;  /* 0x003000ffff0075a7 */ /* 0x000e24000800110a */
[----:B0-----:R-:W-:Y:S05]  /*29c0*/  @!P0 BRA `(.L_x_7) ;  /* 0xfffffffc00f88947 */ /* 0x001fea000383ffff */
[----:B------:R-:W-:Y:S05]  /*29d0*/  BRA `(.L_x_11) ;  /* 0xffffffe800687947 */ /* 0x000fea000383ffff */
        .weak           $__internal_0_$__cuda_sm10x_tcgen05_guardrail_trap_col_being_dealloced_not_returned_by_alloc
        .type           $__internal_0_$__cuda_sm10x_tcgen05_guardrail_trap_col_being_dealloced_not_returned_by_alloc,@function
        .size           $__internal_0_$__cuda_sm10x_tcgen05_guardrail_trap_col_being_dealloced_not_returned_by_alloc,($__internal_1_$__cuda_sm10x_tcgen05_guardrail_trap_phase_invalid_during_alloc - $__internal_0_$__cuda_sm10x_tcgen05_guardrail_trap_col_being_dealloced_not_returned_by_alloc)
$__internal_0_$__cuda_sm10x_tcgen05_guardrail_trap_col_being_dealloced_not_returned_by_alloc:
[----:B------:R-:W-:Y:S05]  /*29e0*/  BPT.TRAP 0x1 ;  /* 0x000000040000795c */ /* 0x000fea0000300000 */
[----:B------:R-:W-:-:S04]  /*29f0*/  IMAD.MOV.U32 R3, RZ, RZ, 0x0 ;  /* 0x00000000ff037424 */ /* 0x000fc800078e00ff */
[----:B------:R-:W-:Y:S05]  /*2a00*/  RET.REL.NODEC R2 `(gluon_mma) ;  /* 0xffffffd4027c7950 */ /* 0x000fea0003c3ffff */
        .weak           $__internal_1_$__cuda_sm10x_tcgen05_guardrail_trap_phase_invalid_during_alloc
        .type           $__internal_1_$__cuda_sm10x_tcgen05_guardrail_trap_phase_invalid_during_alloc,@function
        .size           $__internal_1_$__cuda_sm10x_tcgen05_guardrail_trap_phase_invalid_during_alloc,($__internal_2_$__cuda_sm10x_tcgen05_guardrail_trap_unallocated_columns_being_dealloced - $__internal_1_$__cuda_sm10x_tcgen05_guardrail_trap_phase_invalid_during_alloc)
$__internal_1_$__cuda_sm10x_tcgen05_guardrail_trap_phase_invalid_during_alloc:
[----:B------:R-:W-:Y:S05]  /*2a10*/  BPT.TRAP 0x1 ;  /* 0x000000040000795c */ /* 0x000fea0000300000 */
[----:B------:R-:W-:-:S04]  /*2a20*/  IMAD.MOV.U32 R3, RZ, RZ, 0x0 ;  /* 0x00000000ff037424 */ /* 0x000fc800078e00ff */
[----:B------:R-:W-:Y:S05]  /*2a30*/  RET.REL.NODEC R2 `(gluon_mma) ;  /* 0xffffffd402707950 */ /* 0x000fea0003c3ffff */
        .weak           $__internal_2_$__cuda_sm10x_tcgen05_guardrail_trap_unallocated_columns_being_dealloced
        .type           $__internal_2_$__cuda_sm10x_tcgen05_guardrail_trap_unallocated_columns_being_dealloced,@function
        .size           $__internal_2_$__cuda_sm10x_tcgen05_guardrail_trap_unallocated_columns_being_dealloced,(.L_x_15 - $__internal_2_$__cuda_sm10x_tcgen05_guardrail_trap_unallocated_columns_being_dealloced)
$__internal_2_$__cuda_sm10x_tcgen05_guardrail_trap_unallocated_columns_being_dealloced:
[----:B------:R-:W-:Y:S05]  /*2a40*/  BPT.TRAP 0x1 ;  /* 0x000000040000795c */ /* 0x000fea0000300000 */
[----:B------:R-:W-:-:S04]  /*2a50*/  IMAD.MOV.U32 R3, RZ, RZ, 0x0 ;  /* 0x00000000ff037424 */ /* 0x000fc800078e00ff */
[----:B------:R-:W-:Y:S05]  /*2a60*/  RET.REL.NODEC R2 `(gluon_mma) ;  /* 0xffffffd402647950 */ /* 0x000fea0003c3ffff */
.L_x_12:
[----:B------:R-:W-:-:S00]  /*2a70*/  BRA `(.L_x_12) ;  /* 0xfffffffc00fc7947 */ /* 0x000fc0000383ffff */
[----:B------:R-:W-:-:S00]  /*2a80*/  NOP ;  /* 0x0000000000007918 */ /* 0x000fc00000000000 */
[----:B------:R-:W-:-:S00]  /*2a90*/  NOP ;  /* 0x0000000000007918 */ /* 0x000fc00000000000 */
[----:B------:R-:W-:-:S00]  /*2aa0*/  NOP ;  /* 0x0000000000007918 */ /* 0x000fc00000000000 */
[----:B------:R-:W-:-:S00]  /*2ab0*/  NOP ;  /* 0x0000000000007918 */ /* 0x000fc00000000000 */
[----:B------:R-:W-:-:S00]  /*2ac0*/  NOP ;  /* 0x0000000000007918 */ /* 0x000fc00000000000 */
[----:B------:R-:W-:-:S00]  /*2ad0*/  NOP ;  /* 0x0000000000007918 */ /* 0x000fc00000000000 */
[----:B------:R-:W-:-:S00]  /*2ae0*/  NOP ;  /* 0x0000000000007918 */ /* 0x000fc00000000000 */
[----:B------:R-:W-:-:S00]  /*2af0*/  NOP ;  /* 0x0000000000007918 */ /* 0x000fc00000000000 */
.L_x_15:


//--------------------- .nv.shared.gluon_mma      --------------------------
	.section	.nv.shared.gluon_mma,"aw",@nobits
	.sectionflags	@""
	.align	16
	.zero		1024


//--------------------- .nv.shared.reserved.0     --------------------------
	.section	.nv.shared.reserved.0,"aw",@nobits
	.align	8
	.weak		__nv_reservedSMEM_offset_0_alias
	.size		__nv_reservedSMEM_offset_0_alias, 0, 64
	.other		__nv_reservedSMEM_offset_0_alias,@"STO_CUDA_RESERVED_SHARED STV_DEFAULT"
__nv_reservedSMEM_offset_0_alias:
	.zero		0
.nv.shared.reserved.0:
	.zero		64
	.weak		__nv_reservedSMEM_allocation_phase
	.type		__nv_reservedSMEM_allocation_phase,@object
	.size		__nv_reservedSMEM_allocation_phase,(.L_0 - __nv_reservedSMEM_allocation_phase)
__nv_reservedSMEM_allocation_phase:
	.zero		1
.L_0:
	.zero		7
	.weak		__nv_reservedSMEM_devtool_atexit_pc
	.type		__nv_reservedSMEM_devtool_atexit_pc,@object
	.size		__nv_reservedSMEM_devtool_atexit_pc,(__nv_reservedSMEM_allocation_mask - __nv_reservedSMEM_devtool_atexit_pc)
__nv_reservedSMEM_devtool_atexit_pc:
	.zero		8
	.weak		__nv_reservedSMEM_allocation_mask
	.type		__nv_reservedSMEM_allocation_mask,@object
	.size		__nv_reservedSMEM_allocation_mask,(.L_2 - __nv_reservedSMEM_allocation_mask)
__nv_reservedSMEM_allocation_mask:
	.zero		4
.L_2:


//--------------------- .nv.constant0.gluon_mma   --------------------------
	.section	.nv.constant0.gluon_mma,"a",@progbits
	.sectionflags	@""
	.align	4
.nv.constant0.gluon_mma:
	.zero		936


//--------------------- SYMBOLS --------------------------

	.type		.nv.reservedSmem.offset0,@object
	.size		.nv.reservedSmem.offset0,0x4
	.type		.nv.reservedSmem.cap,@object
	.size		.nv.reservedSmem.cap,0x4
